//
// Generated by NVIDIA NVVM Compiler
//
// Compiler Build ID: CL-36424714
// Cuda compilation tools, release 13.0, V13.0.88
// Based on NVVM 20.0.0
//

.version 9.0
.target sm_100
.address_size 64

	// .globl	_Z6kernelP6uchar4iii
.const .align 8 .b8 u[768];

.visible .entry _Z6kernelP6uchar4iii(
	.param .u64 .ptr .align 1 _Z6kernelP6uchar4iii_param_0,
	.param .u32 _Z6kernelP6uchar4iii_param_1,
	.param .u32 _Z6kernelP6uchar4iii_param_2,
	.param .u32 _Z6kernelP6uchar4iii_param_3
)
{
	.local .align 16 .b8 	__local_depot0[256];
	.reg .b64 	%SP;
	.reg .b64 	%SPL;
	.reg .pred 	%p<61>;
	.reg .b16 	%rs<9>;
	.reg .b32 	%r<168>;
	.reg .b64 	%rd<40>;
	.reg .b64 	%fd<224>;

	mov.u64 	%SPL, __local_depot0;
	ld.param.u64 	%rd6, [_Z6kernelP6uchar4iii_param_0];
	ld.param.u32 	%r56, [_Z6kernelP6uchar4iii_param_1];
	ld.param.u32 	%r57, [_Z6kernelP6uchar4iii_param_2];
	ld.param.u32 	%r58, [_Z6kernelP6uchar4iii_param_3];
	cvta.to.global.u64 	%rd1, %rd6;
	add.u64 	%rd2, %SPL, 0;
	mov.u32 	%r59, %ntid.x;
	mov.u32 	%r60, %ctaid.x;
	mov.u32 	%r61, %tid.x;
	mad.lo.s32 	%r1, %r59, %r60, %r61;
	mov.u32 	%r62, %ntid.y;
	mov.u32 	%r63, %ctaid.y;
	mov.u32 	%r64, %tid.y;
	mad.lo.s32 	%r163, %r62, %r63, %r64;
	mov.u32 	%r65, %nctaid.x;
	mul.lo.s32 	%r3, %r59, %r65;
	mov.u32 	%r66, %nctaid.y;
	mul.lo.s32 	%r4, %r62, %r66;
	setp.ge.s32 	%p1, %r163, %r57;
	@%p1 bra 	$L__BB0_41;
	setp.gt.s32 	%p2, %r58, 0;
	@%p2 bra 	$L__BB0_2;
	bra.uni 	$L__BB0_37;
$L__BB0_2:
	setp.ne.s32 	%p6, %r58, 1;
	@%p6 bra 	$L__BB0_6;
	add.s64 	%rd3, %rd1, 3;
$L__BB0_4:
	setp.lt.s32 	%p58, %r1, %r56;
	@%p58 bra 	$L__BB0_35;
$L__BB0_5:
	add.s32 	%r163, %r163, %r4;
	setp.lt.s32 	%p60, %r163, %r57;
	@%p60 bra 	$L__BB0_4;
	bra.uni 	$L__BB0_41;
$L__BB0_6:
	add.s32 	%r68, %r58, -1;
	and.b32  	%r5, %r58, 7;
	add.s32 	%r69, %r58, 15;
	and.b32  	%r70, %r69, 15;
	add.s32 	%r6, %r70, -1;
	add.s32 	%r71, %r58, 7;
	and.b32  	%r72, %r71, 7;
	add.s32 	%r7, %r72, -1;
	and.b32  	%r8, %r58, 2147483640;
	and.b32  	%r9, %r68, -16;
	and.b32  	%r10, %r69, 7;
	and.b32  	%r11, %r71, 3;
	mov.u64 	%rd27, u;
$L__BB0_7:
	setp.lt.s32 	%p7, %r1, %r56;
	@%p7 bra 	$L__BB0_9;
$L__BB0_8:
	add.s32 	%r163, %r163, %r4;
	setp.lt.s32 	%p57, %r163, %r57;
	@%p57 bra 	$L__BB0_7;
	bra.uni 	$L__BB0_41;
$L__BB0_9:
	mov.u32 	%r146, %r1;
$L__BB0_10:
	setp.lt.u32 	%p8, %r58, 8;
	mad.lo.s32 	%r74, %r163, %r56, %r146;
	mul.wide.s32 	%rd10, %r74, 4;
	add.s64 	%rd4, %rd1, %rd10;
	.pragma "used_bytes_mask 7";
	ld.global.u32 	%r75, [%rd4];
	bfe.u32 	%r76, %r75, 0, 8;
	cvt.u16.u32 	%rs2, %r76;
	and.b16  	%rs3, %rs2, 255;
	bfe.u32 	%r77, %r75, 8, 8;
	cvt.u16.u32 	%rs4, %r77;
	and.b16  	%rs5, %rs4, 255;
	bfe.u32 	%r78, %r75, 16, 8;
	cvt.u16.u32 	%rs6, %r78;
	and.b16  	%rs7, %rs6, 255;
	cvt.rn.f64.u16 	%fd1, %rs3;
	cvt.rn.f64.u16 	%fd2, %rs5;
	cvt.rn.f64.u16 	%fd3, %rs7;
	mov.b32 	%r161, 0;
	@%p8 bra 	$L__BB0_13;
	mov.b32 	%r147, 0;
$L__BB0_12:
	.pragma "nounroll";
	mul.wide.u32 	%rd11, %r147, 24;
	mov.u64 	%rd12, u;
	add.s64 	%rd13, %rd12, %rd11;
	ld.const.f64 	%fd14, [%rd13];
	ld.const.f64 	%fd15, [%rd13+8];
	ld.const.f64 	%fd16, [%rd13+16];
	sub.f64 	%fd17, %fd14, %fd1;
	sub.f64 	%fd18, %fd15, %fd2;
	mul.f64 	%fd19, %fd18, %fd18;
	fma.rn.f64 	%fd20, %fd17, %fd17, %fd19;
	sub.f64 	%fd21, %fd16, %fd3;
	fma.rn.f64 	%fd22, %fd21, %fd21, %fd20;
	sqrt.rn.f64 	%fd23, %fd22;
	mul.wide.u32 	%rd14, %r147, 8;
	add.s64 	%rd15, %rd2, %rd14;
	ld.const.f64 	%fd24, [%rd13+24];
	ld.const.f64 	%fd25, [%rd13+32];
	ld.const.f64 	%fd26, [%rd13+40];
	sub.f64 	%fd27, %fd24, %fd1;
	sub.f64 	%fd28, %fd25, %fd2;
	mul.f64 	%fd29, %fd28, %fd28;
	fma.rn.f64 	%fd30, %fd27, %fd27, %fd29;
	sub.f64 	%fd31, %fd26, %fd3;
	fma.rn.f64 	%fd32, %fd31, %fd31, %fd30;
	sqrt.rn.f64 	%fd33, %fd32;
	st.local.v2.f64 	[%rd15], {%fd23, %fd33};
	ld.const.f64 	%fd34, [%rd13+48];
	ld.const.f64 	%fd35, [%rd13+56];
	ld.const.f64 	%fd36, [%rd13+64];
	sub.f64 	%fd37, %fd34, %fd1;
	sub.f64 	%fd38, %fd35, %fd2;
	mul.f64 	%fd39, %fd38, %fd38;
	fma.rn.f64 	%fd40, %fd37, %fd37, %fd39;
	sub.f64 	%fd41, %fd36, %fd3;
	fma.rn.f64 	%fd42, %fd41, %fd41, %fd40;
	sqrt.rn.f64 	%fd43, %fd42;
	ld.const.f64 	%fd44, [%rd13+72];
	ld.const.f64 	%fd45, [%rd13+80];
	ld.const.f64 	%fd46, [%rd13+88];
	sub.f64 	%fd47, %fd44, %fd1;
	sub.f64 	%fd48, %fd45, %fd2;
	mul.f64 	%fd49, %fd48, %fd48;
	fma.rn.f64 	%fd50, %fd47, %fd47, %fd49;
	sub.f64 	%fd51, %fd46, %fd3;
	fma.rn.f64 	%fd52, %fd51, %fd51, %fd50;
	sqrt.rn.f64 	%fd53, %fd52;
	st.local.v2.f64 	[%rd15+16], {%fd43, %fd53};
	ld.const.f64 	%fd54, [%rd13+96];
	ld.const.f64 	%fd55, [%rd13+104];
	ld.const.f64 	%fd56, [%rd13+112];
	sub.f64 	%fd57, %fd54, %fd1;
	sub.f64 	%fd58, %fd55, %fd2;
	mul.f64 	%fd59, %fd58, %fd58;
	fma.rn.f64 	%fd60, %fd57, %fd57, %fd59;
	sub.f64 	%fd61, %fd56, %fd3;
	fma.rn.f64 	%fd62, %fd61, %fd61, %fd60;
	sqrt.rn.f64 	%fd63, %fd62;
	ld.const.f64 	%fd64, [%rd13+120];
	ld.const.f64 	%fd65, [%rd13+128];
	ld.const.f64 	%fd66, [%rd13+136];
	sub.f64 	%fd67, %fd64, %fd1;
	sub.f64 	%fd68, %fd65, %fd2;
	mul.f64 	%fd69, %fd68, %fd68;
	fma.rn.f64 	%fd70, %fd67, %fd67, %fd69;
	sub.f64 	%fd71, %fd66, %fd3;
	fma.rn.f64 	%fd72, %fd71, %fd71, %fd70;
	sqrt.rn.f64 	%fd73, %fd72;
	st.local.v2.f64 	[%rd15+32], {%fd63, %fd73};
	ld.const.f64 	%fd74, [%rd13+144];
	ld.const.f64 	%fd75, [%rd13+152];
	ld.const.f64 	%fd76, [%rd13+160];
	sub.f64 	%fd77, %fd74, %fd1;
	sub.f64 	%fd78, %fd75, %fd2;
	mul.f64 	%fd79, %fd78, %fd78;
	fma.rn.f64 	%fd80, %fd77, %fd77, %fd79;
	sub.f64 	%fd81, %fd76, %fd3;
	fma.rn.f64 	%fd82, %fd81, %fd81, %fd80;
	sqrt.rn.f64 	%fd83, %fd82;
	ld.const.f64 	%fd84, [%rd13+168];
	ld.const.f64 	%fd85, [%rd13+176];
	ld.const.f64 	%fd86, [%rd13+184];
	sub.f64 	%fd87, %fd84, %fd1;
	sub.f64 	%fd88, %fd85, %fd2;
	mul.f64 	%fd89, %fd88, %fd88;
	fma.rn.f64 	%fd90, %fd87, %fd87, %fd89;
	sub.f64 	%fd91, %fd86, %fd3;
	fma.rn.f64 	%fd92, %fd91, %fd91, %fd90;
	sqrt.rn.f64 	%fd93, %fd92;
	st.local.v2.f64 	[%rd15+48], {%fd83, %fd93};
	add.s32 	%r147, %r147, 8;
	setp.eq.s32 	%p9, %r147, %r8;
	mov.u32 	%r161, %r8;
	@%p9 bra 	$L__BB0_13;
	bra.uni 	$L__BB0_12;
$L__BB0_13:
	setp.eq.s32 	%p10, %r5, 0;
	@%p10 bra 	$L__BB0_21;
	add.s32 	%r80, %r5, -1;
	setp.lt.u32 	%p11, %r80, 3;
	@%p11 bra 	$L__BB0_16;
	mul.wide.u32 	%rd16, %r161, 24;
	mov.u64 	%rd17, u;
	add.s64 	%rd18, %rd17, %rd16;
	ld.const.f64 	%fd94, [%rd18];
	ld.const.f64 	%fd95, [%rd18+8];
	ld.const.f64 	%fd96, [%rd18+16];
	sub.f64 	%fd97, %fd94, %fd1;
	sub.f64 	%fd98, %fd95, %fd2;
	mul.f64 	%fd99, %fd98, %fd98;
	fma.rn.f64 	%fd100, %fd97, %fd97, %fd99;
	sub.f64 	%fd101, %fd96, %fd3;
	fma.rn.f64 	%fd102, %fd101, %fd101, %fd100;
	sqrt.rn.f64 	%fd103, %fd102;
	mul.wide.u32 	%rd19, %r161, 8;
	add.s64 	%rd20, %rd2, %rd19;
	st.local.f64 	[%rd20], %fd103;
	ld.const.f64 	%fd104, [%rd18+24];
	ld.const.f64 	%fd105, [%rd18+32];
	ld.const.f64 	%fd106, [%rd18+40];
	sub.f64 	%fd107, %fd104, %fd1;
	sub.f64 	%fd108, %fd105, %fd2;
	mul.f64 	%fd109, %fd108, %fd108;
	fma.rn.f64 	%fd110, %fd107, %fd107, %fd109;
	sub.f64 	%fd111, %fd106, %fd3;
	fma.rn.f64 	%fd112, %fd111, %fd111, %fd110;
	sqrt.rn.f64 	%fd113, %fd112;
	st.local.f64 	[%rd20+8], %fd113;
	ld.const.f64 	%fd114, [%rd18+48];
	ld.const.f64 	%fd115, [%rd18+56];
	ld.const.f64 	%fd116, [%rd18+64];
	sub.f64 	%fd117, %fd114, %fd1;
	sub.f64 	%fd118, %fd115, %fd2;
	mul.f64 	%fd119, %fd118, %fd118;
	fma.rn.f64 	%fd120, %fd117, %fd117, %fd119;
	sub.f64 	%fd121, %fd116, %fd3;
	fma.rn.f64 	%fd122, %fd121, %fd121, %fd120;
	sqrt.rn.f64 	%fd123, %fd122;
	st.local.f64 	[%rd20+16], %fd123;
	ld.const.f64 	%fd124, [%rd18+72];
	ld.const.f64 	%fd125, [%rd18+80];
	ld.const.f64 	%fd126, [%rd18+88];
	sub.f64 	%fd127, %fd124, %fd1;
	sub.f64 	%fd128, %fd125, %fd2;
	mul.f64 	%fd129, %fd128, %fd128;
	fma.rn.f64 	%fd130, %fd127, %fd127, %fd129;
	sub.f64 	%fd131, %fd126, %fd3;
	fma.rn.f64 	%fd132, %fd131, %fd131, %fd130;
	sqrt.rn.f64 	%fd133, %fd132;
	st.local.f64 	[%rd20+24], %fd133;
	add.s32 	%r161, %r161, 4;
$L__BB0_16:
	and.b32  	%r81, %r58, 3;
	setp.eq.s32 	%p12, %r81, 0;
	@%p12 bra 	$L__BB0_21;
	setp.eq.s32 	%p13, %r81, 1;
	@%p13 bra 	$L__BB0_19;
	mul.wide.u32 	%rd21, %r161, 24;
	mov.u64 	%rd22, u;
	add.s64 	%rd23, %rd22, %rd21;
	ld.const.f64 	%fd134, [%rd23];
	ld.const.f64 	%fd135, [%rd23+8];
	ld.const.f64 	%fd136, [%rd23+16];
	sub.f64 	%fd137, %fd134, %fd1;
	sub.f64 	%fd138, %fd135, %fd2;
	mul.f64 	%fd139, %fd138, %fd138;
	fma.rn.f64 	%fd140, %fd137, %fd137, %fd139;
	sub.f64 	%fd141, %fd136, %fd3;
	fma.rn.f64 	%fd142, %fd141, %fd141, %fd140;
	sqrt.rn.f64 	%fd143, %fd142;
	mul.wide.u32 	%rd24, %r161, 8;
	add.s64 	%rd25, %rd2, %rd24;
	st.local.f64 	[%rd25], %fd143;
	ld.const.f64 	%fd144, [%rd23+24];
	ld.const.f64 	%fd145, [%rd23+32];
	ld.const.f64 	%fd146, [%rd23+40];
	sub.f64 	%fd147, %fd144, %fd1;
	sub.f64 	%fd148, %fd145, %fd2;
	mul.f64 	%fd149, %fd148, %fd148;
	fma.rn.f64 	%fd150, %fd147, %fd147, %fd149;
	sub.f64 	%fd151, %fd146, %fd3;
	fma.rn.f64 	%fd152, %fd151, %fd151, %fd150;
	sqrt.rn.f64 	%fd153, %fd152;
	st.local.f64 	[%rd25+8], %fd153;
	add.s32 	%r161, %r161, 2;
$L__BB0_19:
	and.b32  	%r82, %r58, 1;
	setp.eq.b32 	%p14, %r82, 1;
	not.pred 	%p15, %p14;
	@%p15 bra 	$L__BB0_21;
	mul.wide.u32 	%rd26, %r161, 24;
	add.s64 	%rd28, %rd27, %rd26;
	ld.const.f64 	%fd154, [%rd28];
	ld.const.f64 	%fd155, [%rd28+8];
	ld.const.f64 	%fd156, [%rd28+16];
	sub.f64 	%fd157, %fd154, %fd1;
	sub.f64 	%fd158, %fd155, %fd2;
	mul.f64 	%fd159, %fd158, %fd158;
	fma.rn.f64 	%fd160, %fd157, %fd157, %fd159;
	sub.f64 	%fd161, %fd156, %fd3;
	fma.rn.f64 	%fd162, %fd161, %fd161, %fd160;
	sqrt.rn.f64 	%fd163, %fd162;
	mul.wide.u32 	%rd29, %r161, 8;
	add.s64 	%rd30, %rd2, %rd29;
	st.local.f64 	[%rd30], %fd163;
$L__BB0_21:
	add.s32 	%r86, %r58, -2;
	setp.lt.u32 	%p16, %r86, 15;
	ld.local.f64 	%fd221, [%rd2];
	mov.b32 	%r159, 0;
	mov.b32 	%r151, 1;
	@%p16 bra 	$L__BB0_24;
	mov.b32 	%r159, 0;
	mov.b32 	%r151, 1;
$L__BB0_23:
	.pragma "nounroll";
	mul.wide.u32 	%rd31, %r151, 8;
	add.s64 	%rd32, %rd2, %rd31;
	ld.local.f64 	%fd164, [%rd32];
	setp.lt.f64 	%p17, %fd164, %fd221;
	selp.f64 	%fd165, %fd164, %fd221, %p17;
	selp.b32 	%r89, %r151, %r159, %p17;
	add.s32 	%r90, %r151, 1;
	ld.local.v2.f64 	{%fd166, %fd167}, [%rd32+8];
	setp.lt.f64 	%p18, %fd166, %fd165;
	selp.f64 	%fd168, %fd166, %fd165, %p18;
	selp.b32 	%r91, %r90, %r89, %p18;
	add.s32 	%r92, %r151, 2;
	setp.lt.f64 	%p19, %fd167, %fd168;
	selp.f64 	%fd169, %fd167, %fd168, %p19;
	selp.b32 	%r93, %r92, %r91, %p19;
	add.s32 	%r94, %r151, 3;
	ld.local.v2.f64 	{%fd170, %fd171}, [%rd32+24];
	setp.lt.f64 	%p20, %fd170, %fd169;
	selp.f64 	%fd172, %fd170, %fd169, %p20;
	selp.b32 	%r95, %r94, %r93, %p20;
	add.s32 	%r96, %r151, 4;
	setp.lt.f64 	%p21, %fd171, %fd172;
	selp.f64 	%fd173, %fd171, %fd172, %p21;
	selp.b32 	%r97, %r96, %r95, %p21;
	add.s32 	%r98, %r151, 5;
	ld.local.v2.f64 	{%fd174, %fd175}, [%rd32+40];
	setp.lt.f64 	%p22, %fd174, %fd173;
	selp.f64 	%fd176, %fd174, %fd173, %p22;
	selp.b32 	%r99, %r98, %r97, %p22;
	add.s32 	%r100, %r151, 6;
	setp.lt.f64 	%p23, %fd175, %fd176;
	selp.f64 	%fd177, %fd175, %fd176, %p23;
	selp.b32 	%r101, %r100, %r99, %p23;
	add.s32 	%r102, %r151, 7;
	ld.local.v2.f64 	{%fd178, %fd179}, [%rd32+56];
	setp.lt.f64 	%p24, %fd178, %fd177;
	selp.f64 	%fd180, %fd178, %fd177, %p24;
	selp.b32 	%r103, %r102, %r101, %p24;
	add.s32 	%r104, %r151, 8;
	setp.lt.f64 	%p25, %fd179, %fd180;
	selp.f64 	%fd181, %fd179, %fd180, %p25;
	selp.b32 	%r105, %r104, %r103, %p25;
	add.s32 	%r106, %r151, 9;
	ld.local.v2.f64 	{%fd182, %fd183}, [%rd32+72];
	setp.lt.f64 	%p26, %fd182, %fd181;
	selp.f64 	%fd184, %fd182, %fd181, %p26;
	selp.b32 	%r107, %r106, %r105, %p26;
	add.s32 	%r108, %r151, 10;
	setp.lt.f64 	%p27, %fd183, %fd184;
	selp.f64 	%fd185, %fd183, %fd184, %p27;
	selp.b32 	%r109, %r108, %r107, %p27;
	add.s32 	%r110, %r151, 11;
	ld.local.v2.f64 	{%fd186, %fd187}, [%rd32+88];
	setp.lt.f64 	%p28, %fd186, %fd185;
	selp.f64 	%fd188, %fd186, %fd185, %p28;
	selp.b32 	%r111, %r110, %r109, %p28;
	add.s32 	%r112, %r151, 12;
	setp.lt.f64 	%p29, %fd187, %fd188;
	selp.f64 	%fd189, %fd187, %fd188, %p29;
	selp.b32 	%r113, %r112, %r111, %p29;
	add.s32 	%r114, %r151, 13;
	ld.local.v2.f64 	{%fd190, %fd191}, [%rd32+104];
	setp.lt.f64 	%p30, %fd190, %fd189;
	selp.f64 	%fd192, %fd190, %fd189, %p30;
	selp.b32 	%r115, %r114, %r113, %p30;
	add.s32 	%r116, %r151, 14;
	setp.lt.f64 	%p31, %fd191, %fd192;
	selp.f64 	%fd193, %fd191, %fd192, %p31;
	selp.b32 	%r117, %r116, %r115, %p31;
	add.s32 	%r118, %r151, 15;
	ld.local.f64 	%fd194, [%rd32+120];
	setp.lt.f64 	%p32, %fd194, %fd193;
	selp.f64 	%fd221, %fd194, %fd193, %p32;
	selp.b32 	%r159, %r118, %r117, %p32;
	add.s32 	%r151, %r151, 16;
	setp.ne.s32 	%p33, %r118, %r9;
	@%p33 bra 	$L__BB0_23;
$L__BB0_24:
	add.s32 	%r119, %r58, -1;
	and.b32  	%r120, %r119, 15;
	setp.eq.s32 	%p34, %r120, 0;
	@%p34 bra 	$L__BB0_34;
	setp.lt.u32 	%p35, %r6, 7;
	@%p35 bra 	$L__BB0_27;
	mul.wide.u32 	%rd33, %r151, 8;
	add.s64 	%rd34, %rd2, %rd33;
	ld.local.f64 	%fd195, [%rd34];
	setp.lt.f64 	%p36, %fd195, %fd221;
	selp.f64 	%fd196, %fd195, %fd221, %p36;
	selp.b32 	%r122, %r151, %r159, %p36;
	add.s32 	%r123, %r151, 1;
	ld.local.f64 	%fd197, [%rd34+8];
	setp.lt.f64 	%p37, %fd197, %fd196;
	selp.f64 	%fd198, %fd197, %fd196, %p37;
	selp.b32 	%r124, %r123, %r122, %p37;
	add.s32 	%r125, %r151, 2;
	ld.local.f64 	%fd199, [%rd34+16];
	setp.lt.f64 	%p38, %fd199, %fd198;
	selp.f64 	%fd200, %fd199, %fd198, %p38;
	selp.b32 	%r126, %r125, %r124, %p38;
	add.s32 	%r127, %r151, 3;
	ld.local.f64 	%fd201, [%rd34+24];
	setp.lt.f64 	%p39, %fd201, %fd200;
	selp.f64 	%fd202, %fd201, %fd200, %p39;
	selp.b32 	%r128, %r127, %r126, %p39;
	add.s32 	%r129, %r151, 4;
	ld.local.f64 	%fd203, [%rd34+32];
	setp.lt.f64 	%p40, %fd203, %fd202;
	selp.f64 	%fd204, %fd203, %fd202, %p40;
	selp.b32 	%r130, %r129, %r128, %p40;
	add.s32 	%r131, %r151, 5;
	ld.local.f64 	%fd205, [%rd34+40];
	setp.lt.f64 	%p41, %fd205, %fd204;
	selp.f64 	%fd206, %fd205, %fd204, %p41;
	selp.b32 	%r132, %r131, %r130, %p41;
	add.s32 	%r133, %r151, 6;
	ld.local.f64 	%fd207, [%rd34+48];
	setp.lt.f64 	%p42, %fd207, %fd206;
	selp.f64 	%fd208, %fd207, %fd206, %p42;
	selp.b32 	%r134, %r133, %r132, %p42;
	add.s32 	%r135, %r151, 7;
	ld.local.f64 	%fd209, [%rd34+56];
	setp.lt.f64 	%p43, %fd209, %fd208;
	selp.f64 	%fd221, %fd209, %fd208, %p43;
	selp.b32 	%r159, %r135, %r134, %p43;
	add.s32 	%r151, %r151, 8;
$L__BB0_27:
	setp.eq.s32 	%p44, %r10, 0;
	@%p44 bra 	$L__BB0_34;
	setp.lt.u32 	%p45, %r7, 3;
	@%p45 bra 	$L__BB0_30;
	mul.wide.u32 	%rd35, %r151, 8;
	add.s64 	%rd36, %rd2, %rd35;
	ld.local.f64 	%fd210, [%rd36];
	setp.lt.f64 	%p46, %fd210, %fd221;
	selp.f64 	%fd211, %fd210, %fd221, %p46;
	selp.b32 	%r137, %r151, %r159, %p46;
	add.s32 	%r138, %r151, 1;
	ld.local.f64 	%fd212, [%rd36+8];
	setp.lt.f64 	%p47, %fd212, %fd211;
	selp.f64 	%fd213, %fd212, %fd211, %p47;
	selp.b32 	%r139, %r138, %r137, %p47;
	add.s32 	%r140, %r151, 2;
	ld.local.f64 	%fd214, [%rd36+16];
	setp.lt.f64 	%p48, %fd214, %fd213;
	selp.f64 	%fd215, %fd214, %fd213, %p48;
	selp.b32 	%r141, %r140, %r139, %p48;
	add.s32 	%r142, %r151, 3;
	ld.local.f64 	%fd216, [%rd36+24];
	setp.lt.f64 	%p49, %fd216, %fd215;
	selp.f64 	%fd221, %fd216, %fd215, %p49;
	selp.b32 	%r159, %r142, %r141, %p49;
	add.s32 	%r151, %r151, 4;
$L__BB0_30:
	setp.eq.s32 	%p50, %r11, 0;
	@%p50 bra 	$L__BB0_34;
	setp.eq.s32 	%p51, %r11, 1;
	mul.wide.u32 	%rd37, %r151, 8;
	add.s64 	%rd5, %rd2, %rd37;
	ld.local.f64 	%fd217, [%rd5];
	setp.lt.f64 	%p52, %fd217, %fd221;
	selp.f64 	%fd11, %fd217, %fd221, %p52;
	selp.b32 	%r159, %r151, %r159, %p52;
	@%p51 bra 	$L__BB0_34;
	setp.eq.s32 	%p53, %r11, 2;
	add.s32 	%r143, %r151, 1;
	ld.local.f64 	%fd218, [%rd5+8];
	setp.lt.f64 	%p54, %fd218, %fd11;
	selp.f64 	%fd12, %fd218, %fd11, %p54;
	selp.b32 	%r159, %r143, %r159, %p54;
	@%p53 bra 	$L__BB0_34;
	add.s32 	%r144, %r151, 2;
	ld.local.f64 	%fd219, [%rd5+16];
	setp.lt.f64 	%p55, %fd219, %fd12;
	selp.b32 	%r159, %r144, %r159, %p55;
$L__BB0_34:
	st.global.u8 	[%rd4+3], %r159;
	add.s32 	%r146, %r146, %r3;
	setp.lt.s32 	%p56, %r146, %r56;
	@%p56 bra 	$L__BB0_10;
	bra.uni 	$L__BB0_8;
$L__BB0_35:
	mad.lo.s32 	%r164, %r163, %r56, %r1;
	mov.u32 	%r165, %r1;
$L__BB0_36:
	mul.wide.s32 	%rd38, %r164, 4;
	add.s64 	%rd39, %rd3, %rd38;
	mov.b16 	%rs8, 0;
	st.global.u8 	[%rd39], %rs8;
	add.s32 	%r165, %r165, %r3;
	add.s32 	%r164, %r164, %r3;
	setp.lt.s32 	%p59, %r165, %r56;
	@%p59 bra 	$L__BB0_36;
	bra.uni 	$L__BB0_5;
$L__BB0_37:
	setp.ge.s32 	%p3, %r1, %r56;
	@%p3 bra 	$L__BB0_40;
	mul.lo.s32 	%r52, %r163, %r56;
	mov.u32 	%r167, %r1;
$L__BB0_39:
	add.s32 	%r67, %r167, %r52;
	mul.wide.s32 	%rd8, %r67, 4;
	add.s64 	%rd9, %rd1, %rd8;
	mov.b16 	%rs1, 0;
	st.global.u8 	[%rd9+3], %rs1;
	add.s32 	%r167, %r167, %r3;
	setp.lt.s32 	%p4, %r167, %r56;
	@%p4 bra 	$L__BB0_39;
$L__BB0_40:
	add.s32 	%r163, %r163, %r4;
	setp.lt.s32 	%p5, %r163, %r57;
	@%p5 bra 	$L__BB0_37;
$L__BB0_41:
	ret;

}


// ===== COMPILED SASS (sm_100) =====

	.target	sm_100

	.elftype	@"ET_EXEC"


//--------------------- .note.nv.tkinfo           --------------------------
	.section	.note.nv.tkinfo,"",@"SHT_NOTE"
	.sectionflags	@"SHF_NOTE_NV_TKINFO"
	.tkinfo
        /*0018*/ 	.word	0x00000002
        /*0030*/ 	.string	""
        /*0030*/ 	.string	"ptxas"
        /*0030*/ 	.string	"Cuda compilation tools, release 13.0, V13.0.88"
        /*0030*/ 	.string	"Build cuda_13.0.r13.0/compiler.36424714_0"
        /*0030*/ 	.string	"-arch sm_100 -m 64 "



//--------------------- .note.nv.cuinfo           --------------------------
	.section	.note.nv.cuinfo,"",@"SHT_NOTE"
	.sectionflags	@"SHF_NOTE_NV_CUINFO"
        /*0018*/ 	.short	0x0002
        /*001a*/ 	.short	0x0064
        /*001c*/ 	.short	0x0082
	.zero		2


//--------------------- .nv.info                  --------------------------
	.section	.nv.info,"",@"SHT_CUDA_INFO"
	.align	4


	//----- nvinfo : EIATTR_REGCOUNT
	.align		4
        /*0000*/ 	.byte	0x04, 0x2f
        /*0002*/ 	.short	(.L_2 - .L_1)
	.align		4
.L_1:
        /*0004*/ 	.word	index@(_Z6kernelP6uchar4iii)
        /*0008*/ 	.word	0x00000022


	//----- nvinfo : EIATTR_FRAME_SIZE
	.align		4
.L_2:
        /*000c*/ 	.byte	0x04, 0x11
        /*000e*/ 	.short	(.L_4 - .L_3)
	.align		4
.L_3:
        /*0010*/ 	.word	index@($__internal_0_$__cuda_sm20_dsqrt_rn_f64_mediumpath_v1)
        /*0014*/ 	.word	0x00000100


	//----- nvinfo : EIATTR_FRAME_SIZE
	.align		4
.L_4:
        /*0018*/ 	.byte	0x04, 0x11
        /*001a*/ 	.short	(.L_6 - .L_5)
	.align		4
.L_5:
        /*001c*/ 	.word	index@(_Z6kernelP6uchar4iii)
        /*0020*/ 	.word	0x00000100


	//----- nvinfo : EIATTR_MIN_STACK_SIZE
	.align		4
.L_6:
        /*0024*/ 	.byte	0x04, 0x12
        /*0026*/ 	.short	(.L_8 - .L_7)
	.align		4
.L_7:
        /*0028*/ 	.word	index@(_Z6kernelP6uchar4iii)
        /*002c*/ 	.word	0x00000100
.L_8:


//--------------------- .nv.compat                --------------------------
	.section	.nv.compat,"",@"SHT_CUDA_COMPAT_INFO"
	.align	4
        /*0000*/ 	.byte	0x02, 0x09, 0x00, 0x00, 0x02, 0x02, 0x01, 0x00, 0x02, 0x05, 0x05, 0x00, 0x03, 0x07, 0x01, 0x01
        /*0010*/ 	.byte	0x02, 0x03, 0x00, 0x00, 0x02, 0x06, 0x01, 0x00, 0x04, 0x0b, 0x08, 0x00, 0x01, 0x00, 0x00, 0x00
        /*0020*/ 	.byte	0x00, 0x00, 0x00, 0x00


//--------------------- .nv.info._Z6kernelP6uchar4iii --------------------------
	.section	.nv.info._Z6kernelP6uchar4iii,"",@"SHT_CUDA_INFO"
	.sectionflags	@""
	.align	4


	//----- nvinfo : EIATTR_CUDA_API_VERSION
	.align		4
        /*0000*/ 	.byte	0x04, 0x37
        /*0002*/ 	.short	(.L_10 - .L_9)
.L_9:
        /*0004*/ 	.word	0x00000082


	//----- nvinfo : EIATTR_KPARAM_INFO
	.align		4
.L_10:
        /*0008*/ 	.byte	0x04, 0x17
        /*000a*/ 	.short	(.L_12 - .L_11)
.L_11:
        /*000c*/ 	.word	0x00000000
        /*0010*/ 	.short	0x0003
        /*0012*/ 	.short	0x0010
        /*0014*/ 	.byte	0x00, 0xf0, 0x11, 0x00


	//----- nvinfo : EIATTR_KPARAM_INFO
	.align		4
.L_12:
        /*0018*/ 	.byte	0x04, 0x17
        /*001a*/ 	.short	(.L_14 - .L_13)
.L_13:
        /*001c*/ 	.word	0x00000000
        /*0020*/ 	.short	0x0002
        /*0022*/ 	.short	0x000c
        /*0024*/ 	.byte	0x00, 0xf0, 0x11, 0x00


	//----- nvinfo : EIATTR_KPARAM_INFO
	.align		4
.L_14:
        /*0028*/ 	.byte	0x04, 0x17
        /*002a*/ 	.short	(.L_16 - .L_15)
.L_15:
        /*002c*/ 	.word	0x00000000
        /*0030*/ 	.short	0x0001
        /*0032*/ 	.short	0x0008
        /*0034*/ 	.byte	0x00, 0xf0, 0x11, 0x00


	//----- nvinfo : EIATTR_KPARAM_INFO
	.align		4
.L_16:
        /*0038*/ 	.byte	0x04, 0x17
        /*003a*/ 	.short	(.L_18 - .L_17)
.L_17:
        /*003c*/ 	.word	0x00000000
        /*0040*/ 	.short	0x0000
        /*0042*/ 	.short	0x0000
        /*0044*/ 	.byte	0x00, 0xf5, 0x21, 0x00


	//----- nvinfo : EIATTR_SPARSE_MMA_MASK
	.align		4
.L_18:
        /*0048*/ 	.byte	0x03, 0x50
        /*004a*/ 	.short	0x0000


	//----- nvinfo : EIATTR_MAXREG_COUNT
	.align		4
        /*004c*/ 	.byte	0x03, 0x1b
        /*004e*/ 	.short	0x00ff


	//----- nvinfo : EIATTR_MERCURY_ISA_VERSION
	.align		4
        /*0050*/ 	.byte	0x03, 0x5f
        /*0052*/ 	.short	0x0101


	//----- nvinfo : EIATTR_UNUSED_LOAD_BYTE_OFFSET
	.align		4
        /*0054*/ 	.byte	0x04, 0x44
        /*0056*/ 	.short	(.L_20 - .L_19)


	//   ....[0]....
.L_19:
        /*0058*/ 	.word	0x00000550
        /*005c*/ 	.word	0x00000007


	//----- nvinfo : EIATTR_VRC_CTA_INIT_COUNT
	.align		4
.L_20:
        /*0060*/ 	.byte	0x02, 0x4a
	.zero		1
	.zero		1


	//----- nvinfo : EIATTR_EXIT_INSTR_OFFSETS
	.align		4
        /*0064*/ 	.byte	0x04, 0x1c
        /*0066*/ 	.short	(.L_22 - .L_21)


	//   ....[0]....
.L_21:
        /*0068*/ 	.word	0x00000100


	//   ....[1]....
        /*006c*/ 	.word	0x00000260


	//   ....[2]....
        /*0070*/ 	.word	0x000003f0


	//   ....[3]....
        /*0074*/ 	.word	0x00003310


	//----- nvinfo : EIATTR_CRS_STACK_SIZE
	.align		4
.L_22:
        /*0078*/ 	.byte	0x04, 0x1e
        /*007a*/ 	.short	(.L_24 - .L_23)
.L_23:
        /*007c*/ 	.word	0x00000000


	//----- nvinfo : EIATTR_CBANK_PARAM_SIZE
	.align		4
.L_24:
        /*0080*/ 	.byte	0x03, 0x19
        /*0082*/ 	.short	0x0014


	//----- nvinfo : EIATTR_PARAM_CBANK
	.align		4
        /*0084*/ 	.byte	0x04, 0x0a
        /*0086*/ 	.short	(.L_26 - .L_25)
	.align		4
.L_25:
        /*0088*/ 	.word	index@(.nv.constant0._Z6kernelP6uchar4iii)
        /*008c*/ 	.short	0x0380
        /*008e*/ 	.short	0x0014


	//----- nvinfo : EIATTR_SW_WAR
	.align		4
.L_26:
        /*0090*/ 	.byte	0x04, 0x36
        /*0092*/ 	.short	(.L_28 - .L_27)
.L_27:
        /*0094*/ 	.word	0x00000008
.L_28:


//--------------------- .nv.callgraph             --------------------------
	.section	.nv.callgraph,"",@"SHT_CUDA_CALLGRAPH"
	.align	4
	.sectionentsize	8
	.align		4
        /*0000*/ 	.word	0x00000000
	.align		4
        /*0004*/ 	.word	0xffffffff
	.align		4
        /*0008*/ 	.word	0x00000000
	.align		4
        /*000c*/ 	.word	0xfffffffe
	.align		4
        /*0010*/ 	.word	0x00000000
	.align		4
        /*0014*/ 	.word	0xfffffffd
	.align		4
        /*0018*/ 	.word	0x00000000
	.align		4
        /*001c*/ 	.word	0xfffffffc


//--------------------- .nv.constant3             --------------------------
	.section	.nv.constant3,"a",@progbits
	.align	8
.nv.constant3:
	.type		u,@object
	.size		u,(.L_0 - u)
u:
	.zero		768
.L_0:


//--------------------- .text._Z6kernelP6uchar4iii --------------------------
	.section	.text._Z6kernelP6uchar4iii,"ax",@progbits
	.align	128
        .global         _Z6kernelP6uchar4iii
        .type           _Z6kernelP6uchar4iii,@function
        .size           _Z6kernelP6uchar4iii,(.L_x_59 - _Z6kernelP6uchar4iii)
        .other          _Z6kernelP6uchar4iii,@"STO_CUDA_ENTRY STV_DEFAULT"
_Z6kernelP6uchar4iii:
.text._Z6kernelP6uchar4iii:
[----:B------:R-:W0:Y:S01]  /*0000*/  LDC R1, c[0x0][0x37c] ;  /* 0x0000df00ff017b82 */ /* 0x000e220000000800 */
[----:B------:R-:W1:Y:S01]  /*0010*/  S2R R3, SR_CTAID.Y ;  /* 0x0000000000037919 */ /* 0x000e620000002600 */
[----:B------:R-:W2:Y:S01]  /*0020*/  LDCU UR7, c[0x0][0x360] ;  /* 0x00006c00ff0777ac */ /* 0x000ea20008000800 */
[----:B0-----:R-:W-:Y:S01]  /*0030*/  VIADD R1, R1, 0xffffff00 ;  /* 0xffffff0001017836 */ /* 0x001fe20000000000 */
[----:B------:R-:W1:Y:S01]  /*0040*/  S2R R0, SR_TID.Y ;  /* 0x0000000000007919 */ /* 0x000e620000002200 */
[----:B------:R-:W1:Y:S01]  /*0050*/  LDCU UR5, c[0x0][0x364] ;  /* 0x00006c80ff0577ac */ /* 0x000e620008000800 */
[----:B------:R-:W0:Y:S01]  /*0060*/  S2R R2, SR_CTAID.X ;  /* 0x0000000000027919 */ /* 0x000e220000002500 */
[----:B------:R-:W3:Y:S01]  /*0070*/  LDCU UR8, c[0x0][0x38c] ;  /* 0x00007180ff0877ac */ /* 0x000ee20008000800 */
[----:B------:R-:W0:Y:S01]  /*0080*/  S2R R5, SR_TID.X ;  /* 0x0000000000057919 */ /* 0x000e220000002100 */
[----:B------:R-:W2:Y:S01]  /*0090*/  LDCU UR4, c[0x0][0x370] ;  /* 0x00006e00ff0477ac */ /* 0x000ea20008000800 */
[----:B------:R-:W4:Y:S01]  /*00a0*/  LDCU UR6, c[0x0][0x374] ;  /* 0x00006e80ff0677ac */ /* 0x000f220008000800 */
[----:B--2---:R-:W-:Y:S01]  /*00b0*/  UIMAD UR4, UR7, UR4, URZ ;  /* 0x00000004070472a4 */ /* 0x004fe2000f8e02ff */
[----:B-1----:R-:W-:Y:S01]  /*00c0*/  IMAD R3, R3, UR5, R0 ;  /* 0x0000000503037c24 */ /* 0x002fe2000f8e0200 */
[----:B----4-:R-:W-:-:S04]  /*00d0*/  UIMAD UR5, UR5, UR6, URZ ;  /* 0x00000006050572a4 */ /* 0x010fc8000f8e02ff */
[----:B---3--:R-:W-:Y:S01]  /*00e0*/  ISETP.GE.AND P0, PT, R3, UR8, PT ;  /* 0x0000000803007c0c */ /* 0x008fe2000bf06270 */
[----:B0-----:R-:W-:-:S12]  /*00f0*/  IMAD R2, R2, UR7, R5 ;  /* 0x0000000702027c24 */ /* 0x001fd8000f8e0205 */
[----:B------:R-:W-:Y:S05]  /*0100*/  @P0 EXIT ;  /* 0x000000000000094d */ /* 0x000fea0003800000 */
[----:B------:R-:W0:Y:S01]  /*0110*/  LDCU UR10, c[0x0][0x390] ;  /* 0x00007200ff0a77ac */ /* 0x000e220008000800 */
[----:B------:R-:W1:Y:S01]  /*0120*/  LDCU.64 UR14, c[0x0][0x358] ;  /* 0x00006b00ff0e77ac */ /* 0x000e620008000a00 */
[----:B0-----:R-:W-:-:S09]  /*0130*/  UISETP.GT.AND UP0, UPT, UR10, URZ, UPT ;  /* 0x000000ff0a00728c */ /* 0x001fd2000bf04270 */
[----:B-1----:R-:W-:Y:S05]  /*0140*/  BRA.U UP0, `(.L_x_0) ;  /* 0x0000000100487547 */ /* 0x002fea000b800000 */
.L_x_4:
[----:B------:R-:W0:Y:S01]  /*0150*/  LDC R9, c[0x0][0x388] ;  /* 0x0000e200ff097b82 */ /* 0x000e220000000800 */
[----:B------:R-:W-:Y:S01]  /*0160*/  BSSY.RECONVERGENT B0, `(.L_x_1) ;  /* 0x000000b000007945 */ /* 0x000fe20003800200 */
[----:B0-----:R-:W-:-:S13]  /*0170*/  ISETP.GE.AND P0, PT, R2, R9, PT ;  /* 0x000000090200720c */ /* 0x001fda0003f06270 */
[----:B------:R-:W-:Y:S05]  /*0180*/  @P0 BRA `(.L_x_2) ;  /* 0x0000000000200947 */ /* 0x000fea0003800000 */
[----:B------:R-:W0:Y:S01]  /*0190*/  LDC.64 R6, c[0x0][0x380] ;  /* 0x0000e000ff067b82 */ /* 0x000e220000000a00 */
[----:B------:R-:W-:-:S07]  /*01a0*/  IMAD.MOV.U32 R0, RZ, RZ, R2 ;  /* 0x000000ffff007224 */ /* 0x000fce00078e0002 */
.L_x_3:
[----:B------:R-:W-:Y:S02]  /*01b0*/  IMAD R5, R3, R9, R0 ;  /* 0x0000000903057224 */ /* 0x000fe400078e0200 */
[----:B------:R-:W-:Y:S02]  /*01c0*/  VIADD R0, R0, UR4 ;  /* 0x0000000400007c36 */ /* 0x000fe40008000000 */
[----:B0-----:R-:W-:-:S03]  /*01d0*/  IMAD.WIDE R4, R5, 0x4, R6 ;  /* 0x0000000405047825 */ /* 0x001fc600078e0206 */
[----:B------:R-:W-:Y:S02]  /*01e0*/  ISETP.GE.AND P0, PT, R0, R9, PT ;  /* 0x000000090000720c */ /* 0x000fe40003f06270 */
[----:B------:R1:W-:Y:S11]  /*01f0*/  STG.E.U8 desc[UR14][R4.64+0x3], RZ ;  /* 0x000003ff04007986 */ /* 0x0003f6000c10110e */
[----:B-1----:R-:W-:Y:S05]  /*0200*/  @!P0 BRA `(.L_x_3) ;  /* 0xfffffffc00e88947 */ /* 0x002fea000383ffff */
.L_x_2:
[----:B------:R-:W-:Y:S05]  /*0210*/  BSYNC.RECONVERGENT B0 ;  /* 0x0000000000007941 */ /* 0x000fea0003800200 */
.L_x_1:
[----:B------:R-:W0:Y:S01]  /*0220*/  LDCU UR6, c[0x0][0x38c] ;  /* 0x00007180ff0677ac */ /* 0x000e220008000800 */
[----:B------:R-:W-:-:S04]  /*0230*/  IADD3 R3, PT, PT, R3, UR5, RZ ;  /* 0x0000000503037c10 */ /* 0x000fc8000fffe0ff */
[----:B0-----:R-:W-:-:S13]  /*0240*/  ISETP.GE.AND P0, PT, R3, UR6, PT ;  /* 0x0000000603007c0c */ /* 0x001fda000bf06270 */
[----:B------:R-:W-:Y:S05]  /*0250*/  @!P0 BRA `(.L_x_4) ;  /* 0xfffffffc00bc8947 */ /* 0x000fea000383ffff */
[----:B------:R-:W-:Y:S05]  /*0260*/  EXIT ;  /* 0x000000000000794d */ /* 0x000fea0003800000 */
.L_x_0:
[----:B------:R-:W-:-:S09]  /*0270*/  UISETP.NE.AND UP0, UPT, UR10, 0x1, UPT ;  /* 0x000000010a00788c */ /* 0x000fd2000bf05270 */
[----:B------:R-:W-:Y:S05]  /*0280*/  BRA.U UP0, `(.L_x_5) ;  /* 0x00000001005c7547 */ /* 0x000fea000b800000 */
[----:B------:R-:W0:Y:S02]  /*0290*/  LDCU.64 UR6, c[0x0][0x380] ;  /* 0x00007000ff0677ac */ /* 0x000e240008000a00 */
[----:B0-----:R-:W-:-:S04]  /*02a0*/  UIADD3 UR6, UP0, UPT, UR6, 0x3, URZ ;  /* 0x0000000306067890 */ /* 0x001fc8000ff1e0ff */
[----:B------:R-:W-:-:S12]  /*02b0*/  UIADD3.X UR7, UPT, UPT, URZ, UR7, URZ, UP0, !UPT ;  /* 0x00000007ff077290 */ /* 0x000fd800087fe4ff */
.L_x_9:
[----:B------:R-:W0:Y:S01]  /*02c0*/  LDC R11, c[0x0][0x388] ;  /* 0x0000e200ff0b7b82 */ /* 0x000e220000000800 */
[----:B------:R-:W-:Y:S01]  /*02d0*/  BSSY.RECONVERGENT B0, `(.L_x_6) ;  /* 0x000000d000007945 */ /* 0x000fe20003800200 */
[----:B0-----:R-:W-:-:S13]  /*02e0*/  ISETP.GE.AND P0, PT, R2, R11, PT ;  /* 0x0000000b0200720c */ /* 0x001fda0003f06270 */
[----:B------:R-:W-:Y:S05]  /*02f0*/  @P0 BRA `(.L_x_7) ;  /* 0x0000000000280947 */ /* 0x000fea0003800000 */
[----:B------:R-:W-:Y:S02]  /*0300*/  IMAD.U32 R6, RZ, RZ, UR6 ;  /* 0x00000006ff067e24 */ /* 0x000fe4000f8e00ff */
[----:B------:R-:W-:Y:S02]  /*0310*/  IMAD.U32 R7, RZ, RZ, UR7 ;  /* 0x00000007ff077e24 */ /* 0x000fe4000f8e00ff */
[--C-:B------:R-:W-:Y:S02]  /*0320*/  IMAD R9, R3, R11, R2.reuse ;  /* 0x0000000b03097224 */ /* 0x100fe400078e0202 */
[----:B------:R-:W-:-:S07]  /*0330*/  IMAD.MOV.U32 R0, RZ, RZ, R2 ;  /* 0x000000ffff007224 */ /* 0x000fce00078e0002 */
.L_x_8:
[----:B------:R-:W-:Y:S01]  /*0340*/  IMAD.WIDE R4, R9, 0x4, R6 ;  /* 0x0000000409047825 */ /* 0x000fe200078e0206 */
[----:B------:R-:W-:-:S03]  /*0350*/  IADD3 R0, PT, PT, R0, UR4, RZ ;  /* 0x0000000400007c10 */ /* 0x000fc6000fffe0ff */
[----:B------:R-:W-:Y:S01]  /*0360*/  VIADD R9, R9, UR4 ;  /* 0x0000000409097c36 */ /* 0x000fe20008000000 */
[----:B------:R0:W-:Y:S01]  /*0370*/  STG.E.U8 desc[UR14][R4.64], RZ ;  /* 0x000000ff04007986 */ /* 0x0001e2000c10110e */
[----:B------:R-:W-:-:S13]  /*0380*/  ISETP.GE.AND P0, PT, R0, R11, PT ;  /* 0x0000000b0000720c */ /* 0x000fda0003f06270 */
[----:B0-----:R-:W-:Y:S05]  /*0390*/  @!P0 BRA `(.L_x_8) ;  /* 0xfffffffc00e88947 */ /* 0x001fea000383ffff */
.L_x_7:
[----:B------:R-:W-:Y:S05]  /*03a0*/  BSYNC.RECONVERGENT B0 ;  /* 0x0000000000007941 */ /* 0x000fea0003800200 */
.L_x_6:
[----:B------:R-:W0:Y:S01]  /*03b0*/  LDCU UR8, c[0x0][0x38c] ;  /* 0x00007180ff0877ac */ /* 0x000e220008000800 */
[----:B------:R-:W-:-:S05]  /*03c0*/  VIADD R3, R3, UR5 ;  /* 0x0000000503037c36 */ /* 0x000fca0008000000 */
[----:B0-----:R-:W-:-:S13]  /*03d0*/  ISETP.GE.AND P0, PT, R3, UR8, PT ;  /* 0x0000000803007c0c */ /* 0x001fda000bf06270 */
[----:B------:R-:W-:Y:S05]  /*03e0*/  @!P0 BRA `(.L_x_9) ;  /* 0xfffffffc00b48947 */ /* 0x000fea000383ffff */
[----:B------:R-:W-:Y:S05]  /*03f0*/  EXIT ;  /* 0x000000000000794d */ /* 0x000fea0003800000 */
.L_x_5:
[----:B------:R-:W-:Y:S02]  /*0400*/  UIADD3 UR13, UPT, UPT, UR10, 0xf, URZ ;  /* 0x0000000f0a0d7890 */ /* 0x000fe4000fffe0ff */
[----:B------:R-:W-:Y:S02]  /*0410*/  UIADD3 UR8, UPT, UPT, UR10, 0x7, URZ ;  /* 0x000000070a087890 */ /* 0x000fe4000fffe0ff */
[----:B------:R-:W-:Y:S02]  /*0420*/  UIADD3 UR6, UPT, UPT, UR10, -0x1, URZ ;  /* 0xffffffff0a067890 */ /* 0x000fe4000fffe0ff */
[----:B------:R-:W-:Y:S02]  /*0430*/  ULOP3.LUT UR7, UR13, 0xf, URZ, 0xc0, !UPT ;  /* 0x0000000f0d077892 */ /* 0x000fe4000f8ec0ff */
[----:B------:R-:W-:Y:S02]  /*0440*/  ULOP3.LUT UR9, UR8, 0x7, URZ, 0xc0, !UPT ;  /* 0x0000000708097892 */ /* 0x000fe4000f8ec0ff */
[----:B------:R-:W-:-:S02]  /*0450*/  ULOP3.LUT UR12, UR10, 0x7, URZ, 0xc0, !UPT ;  /* 0x000000070a0c7892 */ /* 0x000fc4000f8ec0ff */
[----:B------:R-:W-:Y:S02]  /*0460*/  ULOP3.LUT UR10, UR10, 0x7ffffff8, URZ, 0xc0, !UPT ;  /* 0x7ffffff80a0a7892 */ /* 0x000fe4000f8ec0ff */
[----:B------:R-:W-:Y:S02]  /*0470*/  ULOP3.LUT UR6, UR6, 0xfffffff0, URZ, 0xc0, !UPT ;  /* 0xfffffff006067892 */ /* 0x000fe4000f8ec0ff */
[----:B------:R-:W-:Y:S02]  /*0480*/  ULOP3.LUT UR8, UR8, 0x3, URZ, 0xc0, !UPT ;  /* 0x0000000308087892 */ /* 0x000fe4000f8ec0ff */
[----:B------:R-:W-:Y:S02]  /*0490*/  UIADD3 UR7, UPT, UPT, UR7, -0x1, URZ ;  /* 0xffffffff07077890 */ /* 0x000fe4000fffe0ff */
[----:B------:R-:W-:-:S12]  /*04a0*/  UIADD3 UR9, UPT, UPT, UR9, -0x1, URZ ;  /* 0xffffffff09097890 */ /* 0x000fd8000fffe0ff */
.L_x_53:
[----:B0-----:R-:W0:Y:S01]  /*04b0*/  LDCU UR11, c[0x0][0x388] ;  /* 0x00007100ff0b77ac */ /* 0x001e220008000800 */
[----:B------:R-:W-:Y:S01]  /*04c0*/  BSSY.RECONVERGENT B0, `(.L_x_10) ;  /* 0x00002e0000007945 */ /* 0x000fe20003800200 */
[----:B0-----:R-:W-:-:S13]  /*04d0*/  ISETP.GE.AND P0, PT, R2, UR11, PT ;  /* 0x0000000b02007c0c */ /* 0x001fda000bf06270 */
[----:B---3-5:R-:W-:Y:S05]  /*04e0*/  @P0 BRA `(.L_x_11) ;  /* 0x0000002c00740947 */ /* 0x028fea0003800000 */
[----:B------:R-:W-:-:S07]  /*04f0*/  IMAD.MOV.U32 R0, RZ, RZ, R2 ;  /* 0x000000ffff007224 */ /* 0x000fce00078e0002 */
.L_x_52:
[----:B0-----:R-:W0:Y:S01]  /*0500*/  LDC.64 R4, c[0x0][0x380] ;  /* 0x0000e000ff047b82 */ /* 0x001e220000000a00 */
[----:B------:R-:W1:Y:S01]  /*0510*/  LDCU UR16, c[0x0][0x388] ;  /* 0x00007100ff1077ac */ /* 0x000e620008000800 */
[----:B------:R-:W2:Y:S01]  /*0520*/  LDCU UR11, c[0x0][0x390] ;  /* 0x00007200ff0b77ac */ /* 0x000ea20008000800 */
[----:B-1----:R-:W-:-:S04]  /*0530*/  IMAD R7, R3, UR16, R0 ;  /* 0x0000001003077c24 */ /* 0x002fc8000f8e0200 */
[----:B0-----:R-:W-:-:S05]  /*0540*/  IMAD.WIDE R4, R7, 0x4, R4 ;  /* 0x0000000407047825 */ /* 0x001fca00078e0204 */
[----:B---3--:R-:W3:Y:S01]  /*0550*/  LDG.E R7, desc[UR14][R4.64] ;  /* 0x0000000e04077981 */ /* 0x008ee2000c1e1900 */
[----:B--2---:R-:W-:Y:S01]  /*0560*/  UISETP.GE.U32.AND UP0, UPT, UR11, 0x8, UPT ;  /* 0x000000080b00788c */ /* 0x004fe2000bf06070 */
[----:B------:R-:W-:Y:S01]  /*0570*/  IADD3 R0, PT, PT, R0, UR4, RZ ;  /* 0x0000000400007c10 */ /* 0x000fe2000fffe0ff */
[----:B------:R-:W-:-:S03]  /*0580*/  IMAD.MOV.U32 R6, RZ, RZ, RZ ;  /* 0x000000ffff067224 */ /* 0x000fc600078e00ff */
[----:B------:R-:W-:Y:S01]  /*0590*/  ISETP.GE.AND P1, PT, R0, UR16, PT ;  /* 0x0000001000007c0c */ /* 0x000fe2000bf26270 */
[----:B---3--:R0:W1:Y:S08]  /*05a0*/  I2F.F64.U8 R18, R7 ;  /* 0x0000000700127312 */ /* 0x0080700000001800 */
[----:B-----5:R0:W2:Y:S08]  /*05b0*/  I2F.F64.U8 R16, R7.B1 ;  /* 0x1000000700107312 */ /* 0x0200b00000001800 */
[----:B------:R0:W3:Y:S01]  /*05c0*/  I2F.F64.U8 R10, R7.B2 ;  /* 0x20000007000a7312 */ /* 0x0000e20000001800 */
[----:B-1----:R-:W-:Y:S05]  /*05d0*/  BRA.U !UP0, `(.L_x_12) ;  /* 0x0000001108487547 */ /* 0x002fea000b800000 */
[----:B------:R-:W-:-:S07]  /*05e0*/  IMAD.MOV.U32 R8, RZ, RZ, RZ ;  /* 0x000000ffff087224 */ /* 0x000fce00078e00ff */
.L_x_29:
[----:B0-----:R-:W-:Y:S01]  /*05f0*/  IMAD R7, R8, 0x18, RZ ;  /* 0x0000001808077824 */ /* 0x001fe200078e02ff */
[----:B------:R-:W-:Y:S03]  /*0600*/  BSSY.RECONVERGENT B2, `(.L_x_13) ;  /* 0x0000020000027945 */ /* 0x000fe60003800200 */
[----:B------:R-:W2:Y:S08]  /*0610*/  LDC.64 R14, c[0x3][R7+0x8] ;  /* 0x00c00200070e7b82 */ /* 0x000eb00000000a00 */
[----:B------:R-:W0:Y:S08]  /*0620*/  LDC.64 R12, c[0x3][R7] ;  /* 0x00c00000070c7b82 */ /* 0x000e300000000a00 */
[----:B------:R-:W3:Y:S01]  /*0630*/  LDC.64 R20, c[0x3][R7+0x10] ;  /* 0x00c0040007147b82 */ /* 0x000ee20000000a00 */
[----:B--2---:R-:W-:-:S02]  /*0640*/  DADD R14, -R16, R14 ;  /* 0x00000000100e7229 */ /* 0x004fc4000000010e */
[----:B0-----:R-:W-:-:S06]  /*0650*/  DADD R12, -R18, R12 ;  /* 0x00000000120c7229 */ /* 0x001fcc000000010c */
[----:B------:R-:W-:Y:S02]  /*0660*/  DMUL R14, R14, R14 ;  /* 0x0000000e0e0e7228 */ /* 0x000fe40000000000 */
[----:B---3--:R-:W-:-:S06]  /*0670*/  DADD R20, -R10, R20 ;  /* 0x000000000a147229 */ /* 0x008fcc0000000114 */
[----:B------:R-:W-:-:S08]  /*0680*/  DFMA R14, R12, R12, R14 ;  /* 0x0000000c0c0e722b */ /* 0x000fd0000000000e */
[----:B------:R-:W-:Y:S01]  /*0690*/  DFMA R28, R20, R20, R14 ;  /* 0x00000014141c722b */ /* 0x000fe2000000000e */
[----:B------:R-:W-:Y:S01]  /*06a0*/  MOV R20, 0x0 ;  /* 0x0000000000147802 */ /* 0x000fe20000000f00 */
[----:B------:R-:W-:-:S04]  /*06b0*/  IMAD.MOV.U32 R21, RZ, RZ, 0x3fd80000 ;  /* 0x3fd80000ff157424 */ /* 0x000fc800078e00ff */
[----:B------:R-:W0:Y:S04]  /*06c0*/  MUFU.RSQ64H R15, R29 ;  /* 0x0000001d000f7308 */ /* 0x000e280000001c00 */
[----:B------:R-:W-:-:S05]  /*06d0*/  VIADD R14, R29, 0xfcb00000 ;  /* 0xfcb000001d0e7836 */ /* 0x000fca0000000000 */
[----:B------:R-:W-:Y:S01]  /*06e0*/  ISETP.GE.U32.AND P0, PT, R14, 0x7ca00000, PT ;  /* 0x7ca000000e00780c */ /* 0x000fe20003f06070 */
[----:B0-----:R-:W-:-:S08]  /*06f0*/  DMUL R12, R14, R14 ;  /* 0x0000000e0e0c7228 */ /* 0x001fd00000000000 */
[----:B------:R-:W-:-:S08]  /*0700*/  DFMA R12, R28, -R12, 1 ;  /* 0x3ff000001c0c742b */ /* 0x000fd0000000080c */
[----:B------:R-:W-:Y:S02]  /*0710*/  DFMA R20, R12, R20, 0.5 ;  /* 0x3fe000000c14742b */ /* 0x000fe40000000014 */
[----:B------:R-:W-:-:S08]  /*0720*/  DMUL R12, R14, R12 ;  /* 0x0000000c0e0c7228 */ /* 0x000fd00000000000 */
[----:B------:R-:W-:-:S08]  /*0730*/  DFMA R26, R20, R12, R14 ;  /* 0x0000000c141a722b */ /* 0x000fd0000000000e */
[----:B------:R-:W-:Y:S02]  /*0740*/  DMUL R24, R28, R26 ;  /* 0x0000001a1c187228 */ /* 0x000fe40000000000 */
[----:B------:R-:W-:Y:S02]  /*0750*/  VIADD R23, R27, 0xfff00000 ;  /* 0xfff000001b177836 */ /* 0x000fe40000000000 */
[----:B------:R-:W-:-:S04]  /*0760*/  IMAD.MOV.U32 R22, RZ, RZ, R26 ;  /* 0x000000ffff167224 */ /* 0x000fc800078e001a */
[----:B------:R-:W-:-:S08]  /*0770*/  DFMA R20, R24, -R24, R28 ;  /* 0x800000181814722b */ /* 0x000fd0000000001c */
[----:B------:R-:W-:Y:S01]  /*0780*/  DFMA R12, R20, R22, R24 ;  /* 0x00000016140c722b */ /* 0x000fe20000000018 */
[----:B------:R-:W-:Y:S10]  /*0790*/  @!P0 BRA `(.L_x_14) ;  /* 0x0000000000188947 */ /* 0x000ff40003800000 */
[----:B------:R-:W-:Y:S01]  /*07a0*/  MOV R22, R26 ;  /* 0x0000001a00167202 */ /* 0x000fe20000000f00 */
[----:B------:R-:W-:Y:S01]  /*07b0*/  IMAD.MOV.U32 R15, RZ, RZ, R29 ;  /* 0x000000ffff0f7224 */ /* 0x000fe200078e001d */
[----:B------:R-:W-:-:S07]  /*07c0*/  MOV R26, 0x7e0 ;  /* 0x000007e0001a7802 */ /* 0x000fce0000000f00 */
[----:B------:R-:W-:Y:S05]  /*07d0*/  CALL.REL.NOINC `($__internal_0_$__cuda_sm20_dsqrt_rn_f64_mediumpath_v1) ;  /* 0x0000002800d07944 */ /* 0x000fea0003c00000 */
[----:B------:R-:W-:Y:S02]  /*07e0*/  IMAD.MOV.U32 R12, RZ, RZ, R14 ;  /* 0x000000ffff0c7224 */ /* 0x000fe400078e000e */
[----:B------:R-:W-:-:S07]  /*07f0*/  IMAD.MOV.U32 R13, RZ, RZ, R15 ;  /* 0x000000ffff0d7224 */ /* 0x000fce00078e000f */
.L_x_14:
[----:B------:R-:W-:Y:S05]  /*0800*/  BSYNC.RECONVERGENT B2 ;  /* 0x0000000000027941 */ /* 0x000fea0003800200 */
.L_x_13:
[----:B------:R-:W0:Y:S01]  /*0810*/  LDC.64 R20, c[0x3][R7+0x20] ;  /* 0x00c0080007147b82 */ /* 0x000e220000000a00 */
[----:B------:R-:W-:Y:S01]  /*0820*/  IMAD.MOV.U32 R30, RZ, RZ, 0x0 ;  /* 0x00000000ff1e7424 */ /* 0x000fe200078e00ff */
[----:B------:R-:W-:Y:S01]  /*0830*/  BSSY.RECONVERGENT B2, `(.L_x_15) ;  /* 0x000001e000027945 */ /* 0x000fe20003800200 */
[----:B------:R-:W-:Y:S02]  /*0840*/  IMAD.MOV.U32 R31, RZ, RZ, 0x3fd80000 ;  /* 0x3fd80000ff1f7424 */ /* 0x000fe400078e00ff */
[----:B------:R-:W-:-:S03]  /*0850*/  IMAD R6, R8, 0x8, R1 ;  /* 0x0000000808067824 */ /* 0x000fc600078e0201 */
[----:B------:R-:W1:Y:S08]  /*0860*/  LDC.64 R14, c[0x3][R7+0x18] ;  /* 0x00c00600070e7b82 */ /* 0x000e700000000a00 */
[----:B------:R-:W2:Y:S01]  /*0870*/  LDC.64 R22, c[0x3][R7+0x28] ;  /* 0x00c00a0007167b82 */ /* 0x000ea20000000a00 */
[----:B0-----:R-:W-:Y:S02]  /*0880*/  DADD R20, -R16, R20 ;  /* 0x0000000010147229 */ /* 0x001fe40000000114 */
[----:B-1----:R-:W-:-:S06]  /*0890*/  DADD R14, -R18, R14 ;  /* 0x00000000120e7229 */ /* 0x002fcc000000010e */
[----:B------:R-:W-:Y:S02]  /*08a0*/  DMUL R20, R20, R20 ;  /* 0x0000001414147228 */ /* 0x000fe40000000000 */
[----:B--2---:R-:W-:-:S06]  /*08b0*/  DADD R22, -R10, R22 ;  /* 0x000000000a167229 */ /* 0x004fcc0000000116 */
[----:B------:R-:W-:-:S08]  /*08c0*/  DFMA R20, R14, R14, R20 ;  /* 0x0000000e0e14722b */ /* 0x000fd00000000014 */
[----:B------:R-:W-:-:S06]  /*08d0*/  DFMA R28, R22, R22, R20 ;  /* 0x00000016161c722b */ /* 0x000fcc0000000014 */
[----:B------:R-:W0:Y:S04]  /*08e0*/  MUFU.RSQ64H R27, R29 ;  /* 0x0000001d001b7308 */ /* 0x000e280000001c00 */
[----:B------:R-:W-:-:S04]  /*08f0*/  IADD3 R26, PT, PT, R29, -0x3500000, RZ ;  /* 0xfcb000001d1a7810 */ /* 0x000fc80007ffe0ff */
[----:B------:R-:W-:Y:S02]  /*0900*/  ISETP.GE.U32.AND P0, PT, R26, 0x7ca00000, PT ;  /* 0x7ca000001a00780c */ /* 0x000fe40003f06070 */
[----:B0-----:R-:W-:-:S08]  /*0910*/  DMUL R14, R26, R26 ;  /* 0x0000001a1a0e7228 */ /* 0x001fd00000000000 */
[----:B------:R-:W-:-:S08]  /*0920*/  DFMA R14, R28, -R14, 1 ;  /* 0x3ff000001c0e742b */ /* 0x000fd0000000080e */
[----:B------:R-:W-:Y:S02]  /*0930*/  DFMA R30, R14, R30, 0.5 ;  /* 0x3fe000000e1e742b */ /* 0x000fe4000000001e */
[----:B------:R-:W-:-:S08]  /*0940*/  DMUL R14, R26, R14 ;  /* 0x0000000e1a0e7228 */ /* 0x000fd00000000000 */
[----:B------:R-:W-:-:S08]  /*0950*/  DFMA R30, R30, R14, R26 ;  /* 0x0000000e1e1e722b */ /* 0x000fd0000000001a */
[----:B------:R-:W-:Y:S02]  /*0960*/  DMUL R24, R28, R30 ;  /* 0x0000001e1c187228 */ /* 0x000fe40000000000 */
[----:B------:R-:W-:Y:S01]  /*0970*/  VIADD R23, R31, 0xfff00000 ;  /* 0xfff000001f177836 */ /* 0x000fe20000000000 */
[----:B------:R-:W-:-:S05]  /*0980*/  MOV R22, R30 ;  /* 0x0000001e00167202 */ /* 0x000fca0000000f00 */
[----:B------:R-:W-:-:S08]  /*0990*/  DFMA R20, R24, -R24, R28 ;  /* 0x800000181814722b */ /* 0x000fd0000000001c */
[----:B------:R-:W-:Y:S01]  /*09a0*/  DFMA R14, R20, R22, R24 ;  /* 0x00000016140e722b */ /* 0x000fe20000000018 */
[----:B------:R-:W-:Y:S10]  /*09b0*/  @!P0 BRA `(.L_x_16) ;  /* 0x0000000000148947 */ /* 0x000ff40003800000 */
[----:B------:R-:W-:Y:S01]  /*09c0*/  MOV R14, R26 ;  /* 0x0000001a000e7202 */ /* 0x000fe20000000f00 */
[----:B------:R-:W-:Y:S01]  /*09d0*/  IMAD.MOV.U32 R22, RZ, RZ, R30 ;  /* 0x000000ffff167224 */ /* 0x000fe200078e001e */
[----:B------:R-:W-:Y:S01]  /*09e0*/  MOV R26, 0xa10 ;  /* 0x00000a10001a7802 */ /* 0x000fe20000000f00 */
[----:B------:R-:W-:-:S07]  /*09f0*/  IMAD.MOV.U32 R15, RZ, RZ, R29 ;  /* 0x000000ffff0f7224 */ /* 0x000fce00078e001d */
[----:B------:R-:W-:Y:S05]  /*0a00*/  CALL.REL.NOINC `($__internal_0_$__cuda_sm20_dsqrt_rn_f64_mediumpath_v1) ;  /* 0x0000002800447944 */ /* 0x000fea0003c00000 */
.L_x_16:
[----:B------:R-:W-:Y:S05]  /*0a10*/  BSYNC.RECONVERGENT B2 ;  /* 0x0000000000027941 */ /* 0x000fea0003800200 */
.L_x_15:
[----:B------:R-:W0:Y:S01]  /*0a20*/  LDC.64 R24, c[0x3][R7+0x38] ;  /* 0x00c00e0007187b82 */ /* 0x000e220000000a00 */
[----:B------:R1:W-:Y:S01]  /*0a30*/  STL.128 [R6], R12 ;  /* 0x0000000c06007387 */ /* 0x0003e20000100c00 */
[----:B------:R-:W-:Y:S06]  /*0a40*/  BSSY.RECONVERGENT B2, `(.L_x_17) ;  /* 0x0000020000027945 */ /* 0x000fec0003800200 */
[----:B------:R-:W2:Y:S08]  /*0a50*/  LDC.64 R22, c[0x3][R7+0x30] ;  /* 0x00c00c0007167b82 */ /* 0x000eb00000000a00 */
[----:B------:R-:W3:Y:S01]  /*0a60*/  LDC.64 R20, c[0x3][R7+0x40] ;  /* 0x00c0100007147b82 */ /* 0x000ee20000000a00 */
[----:B0-----:R-:W-:-:S02]  /*0a70*/  DADD R24, -R16, R24 ;  /* 0x0000000010187229 */ /* 0x001fc40000000118 */
[----:B--2---:R-:W-:-:S06]  /*0a80*/  DADD R22, -R18, R22 ;  /* 0x0000000012167229 */ /* 0x004fcc0000000116 */
[----:B------:R-:W-:Y:S02]  /*0a90*/  DMUL R24, R24, R24 ;  /* 0x0000001818187228 */ /* 0x000fe40000000000 */
[----:B---3--:R-:W-:-:S06]  /*0aa0*/  DADD R20, -R10, R20 ;  /* 0x000000000a147229 */ /* 0x008fcc0000000114 */
[----:B------:R-:W-:Y:S01]  /*0ab0*/  DFMA R24, R22, R22, R24 ;  /* 0x000000161618722b */ /* 0x000fe20000000018 */
[----:B------:R-:W-:Y:S02]  /*0ac0*/  IMAD.MOV.U32 R22, RZ, RZ, 0x0 ;  /* 0x00000000ff167424 */ /* 0x000fe400078e00ff */
[----:B------:R-:W-:-:S05]  /*0ad0*/  IMAD.MOV.U32 R23, RZ, RZ, 0x3fd80000 ;  /* 0x3fd80000ff177424 */ /* 0x000fca00078e00ff */
[----:B------:R-:W-:-:S06]  /*0ae0*/  DFMA R28, R20, R20, R24 ;  /* 0x00000014141c722b */ /* 0x000fcc0000000018 */
        /* <DEDUP_REMOVED lines=9> */
[----:B------:R-:W-:Y:S01]  /*0b80*/  IADD3 R23, PT, PT, R31, -0x100000, RZ ;  /* 0xfff000001f177810 */ /* 0x000fe20007ffe0ff */
[----:B------:R-:W-:-:S05]  /*0b90*/  IMAD.MOV.U32 R22, RZ, RZ, R30 ;  /* 0x000000ffff167224 */ /* 0x000fca00078e001e */
[----:B------:R-:W-:-:S08]  /*0ba0*/  DFMA R20, R24, -R24, R28 ;  /* 0x800000181814722b */ /* 0x000fd0000000001c */
[----:B-1----:R-:W-:Y:S01]  /*0bb0*/  DFMA R12, R20, R22, R24 ;  /* 0x00000016140c722b */ /* 0x002fe20000000018 */
[----:B------:R-:W-:Y:S10]  /*0bc0*/  @!P0 BRA `(.L_x_18) ;  /* 0x00000000001c8947 */ /* 0x000ff40003800000 */
[----:B------:R-:W-:Y:S01]  /*0bd0*/  MOV R14, R26 ;  /* 0x0000001a000e7202 */ /* 0x000fe20000000f00 */
[----:B------:R-:W-:Y:S01]  /*0be0*/  IMAD.MOV.U32 R22, RZ, RZ, R30 ;  /* 0x000000ffff167224 */ /* 0x000fe200078e001e */
[----:B------:R-:W-:Y:S01]  /*0bf0*/  MOV R26, 0xc20 ;  /* 0x00000c20001a7802 */ /* 0x000fe20000000f00 */
[----:B------:R-:W-:-:S07]  /*0c00*/  IMAD.MOV.U32 R15, RZ, RZ, R29 ;  /* 0x000000ffff0f7224 */ /* 0x000fce00078e001d */
[----:B------:R-:W-:Y:S05]  /*0c10*/  CALL.REL.NOINC `($__internal_0_$__cuda_sm20_dsqrt_rn_f64_mediumpath_v1) ;  /* 0x0000002400c07944 */ /* 0x000fea0003c00000 */
[----:B------:R-:W-:Y:S02]  /*0c20*/  IMAD.MOV.U32 R12, RZ, RZ, R14 ;  /* 0x000000ffff0c7224 */ /* 0x000fe400078e000e */
[----:B------:R-:W-:-:S07]  /*0c30*/  IMAD.MOV.U32 R13, RZ, RZ, R15 ;  /* 0x000000ffff0d7224 */ /* 0x000fce00078e000f */
.L_x_18:
[----:B------:R-:W-:Y:S05]  /*0c40*/  BSYNC.RECONVERGENT B2 ;  /* 0x0000000000027941 */ /* 0x000fea0003800200 */
.L_x_17:
[----:B------:R-:W0:Y:S01]  /*0c50*/  LDC.64 R20, c[0x3][R7+0x50] ;  /* 0x00c0140007147b82 */ /* 0x000e220000000a00 */
[----:B------:R-:W-:Y:S01]  /*0c60*/  MOV R30, 0x0 ;  /* 0x00000000001e7802 */ /* 0x000fe20000000f00 */
[----:B------:R-:W-:Y:S01]  /*0c70*/  IMAD.MOV.U32 R31, RZ, RZ, 0x3fd80000 ;  /* 0x3fd80000ff1f7424 */ /* 0x000fe200078e00ff */
[----:B------:R-:W-:Y:S05]  /*0c80*/  BSSY.RECONVERGENT B2, `(.L_x_19) ;  /* 0x000001c000027945 */ /* 0x000fea0003800200 */
[----:B------:R-:W1:Y:S08]  /*0c90*/  LDC.64 R14, c[0x3][R7+0x48] ;  /* 0x00c01200070e7b82 */ /* 0x000e700000000a00 */
[----:B------:R-:W2:Y:S01]  /*0ca0*/  LDC.64 R22, c[0x3][R7+0x58] ;  /* 0x00c0160007167b82 */ /* 0x000ea20000000a00 */
[----:B0-----:R-:W-:-:S02]  /*0cb0*/  DADD R20, -R16, R20 ;  /* 0x0000000010147229 */ /* 0x001fc40000000114 */
[----:B-1----:R-:W-:-:S06]  /*0cc0*/  DADD R14, -R18, R14 ;  /* 0x00000000120e7229 */ /* 0x002fcc000000010e */
[----:B------:R-:W-:Y:S02]  /*0cd0*/  DMUL R20, R20, R20 ;  /* 0x0000001414147228 */ /* 0x000fe40000000000 */
[----:B--2---:R-:W-:-:S06]  /*0ce0*/  DADD R22, -R10, R22 ;  /* 0x000000000a167229 */ /* 0x004fcc0000000116 */
[----:B------:R-:W-:-:S08]  /*0cf0*/  DFMA R20, R14, R14, R20 ;  /* 0x0000000e0e14722b */ /* 0x000fd00000000014 */
        /* <DEDUP_REMOVED lines=15> */
[----:B------:R-:W-:Y:S01]  /*0df0*/  IMAD.MOV.U32 R14, RZ, RZ, R26 ;  /* 0x000000ffff0e7224 */ /* 0x000fe200078e001a */
[----:B------:R-:W-:Y:S01]  /*0e00*/  MOV R22, R30 ;  /* 0x0000001e00167202 */ /* 0x000fe20000000f00 */
[----:B------:R-:W-:Y:S01]  /*0e10*/  IMAD.MOV.U32 R15, RZ, RZ, R29 ;  /* 0x000000ffff0f7224 */ /* 0x000fe200078e001d */
[----:B------:R-:W-:-:S07]  /*0e20*/  MOV R26, 0xe40 ;  /* 0x00000e40001a7802 */ /* 0x000fce0000000f00 */
[----:B------:R-:W-:Y:S05]  /*0e30*/  CALL.REL.NOINC `($__internal_0_$__cuda_sm20_dsqrt_rn_f64_mediumpath_v1) ;  /* 0x0000002400387944 */ /* 0x000fea0003c00000 */
.L_x_20:
[----:B------:R-:W-:Y:S05]  /*0e40*/  BSYNC.RECONVERGENT B2 ;  /* 0x0000000000027941 */ /* 0x000fea0003800200 */
.L_x_19:
[----:B------:R-:W0:Y:S01]  /*0e50*/  LDC.64 R24, c[0x3][R7+0x68] ;  /* 0x00c01a0007187b82 */ /* 0x000e220000000a00 */
[----:B------:R1:W-:Y:S01]  /*0e60*/  STL.128 [R6+0x10], R12 ;  /* 0x0000100c06007387 */ /* 0x0003e20000100c00 */
        /* <DEDUP_REMOVED lines=8> */
[----:B------:R-:W-:Y:S01]  /*0ef0*/  MOV R22, 0x0 ;  /* 0x0000000000167802 */ /* 0x000fe20000000f00 */
[----:B------:R-:W-:-:S06]  /*0f00*/  IMAD.MOV.U32 R23, RZ, RZ, 0x3fd80000 ;  /* 0x3fd80000ff177424 */ /* 0x000fcc00078e00ff */
        /* <DEDUP_REMOVED lines=13> */
[----:B-1----:R-:W-:Y:S01]  /*0fe0*/  DFMA R12, R20, R22, R24 ;  /* 0x00000016140c722b */ /* 0x002fe20000000018 */
[----:B------:R-:W-:Y:S10]  /*0ff0*/  @!P0 BRA `(.L_x_22) ;  /* 0x00000000001c8947 */ /* 0x000ff40003800000 */
[----:B------:R-:W-:Y:S01]  /*1000*/  IMAD.MOV.U32 R14, RZ, RZ, R26 ;  /* 0x000000ffff0e7224 */ /* 0x000fe200078e001a */
[----:B------:R-:W-:Y:S01]  /*1010*/  MOV R22, R30 ;  /* 0x0000001e00167202 */ /* 0x000fe20000000f00 */
[----:B------:R-:W-:Y:S01]  /*1020*/  IMAD.MOV.U32 R15, RZ, RZ, R29 ;  /* 0x000000ffff0f7224 */ /* 0x000fe200078e001d */
[----:B------:R-:W-:-:S07]  /*1030*/  MOV R26, 0x1050 ;  /* 0x00001050001a7802 */ /* 0x000fce0000000f00 */
[----:B------:R-:W-:Y:S05]  /*1040*/  CALL.REL.NOINC `($__internal_0_$__cuda_sm20_dsqrt_rn_f64_mediumpath_v1) ;  /* 0x0000002000b47944 */ /* 0x000fea0003c00000 */
[----:B------:R-:W-:Y:S01]  /*1050*/  IMAD.MOV.U32 R12, RZ, RZ, R14 ;  /* 0x000000ffff0c7224 */ /* 0x000fe200078e000e */
[----:B------:R-:W-:-:S07]  /*1060*/  MOV R13, R15 ;  /* 0x0000000f000d7202 */ /* 0x000fce0000000f00 */
.L_x_22:
[----:B------:R-:W-:Y:S05]  /*1070*/  BSYNC.RECONVERGENT B2 ;  /* 0x0000000000027941 */ /* 0x000fea0003800200 */
.L_x_21:
[----:B------:R-:W0:Y:S01]  /*1080*/  LDC.64 R20, c[0x3][R7+0x80] ;  /* 0x00c0200007147b82 */ /* 0x000e220000000a00 */
[----:B------:R-:W-:Y:S01]  /*1090*/  IMAD.MOV.U32 R30, RZ, RZ, 0x0 ;  /* 0x00000000ff1e7424 */ /* 0x000fe200078e00ff */
[----:B------:R-:W-:Y:S01]  /*10a0*/  BSSY.RECONVERGENT B2, `(.L_x_23) ;  /* 0x000001d000027945 */ /* 0x000fe20003800200 */
[----:B------:R-:W-:-:S05]  /*10b0*/  IMAD.MOV.U32 R31, RZ, RZ, 0x3fd80000 ;  /* 0x3fd80000ff1f7424 */ /* 0x000fca00078e00ff */
        /* <DEDUP_REMOVED lines=27> */
.L_x_24:
[----:B------:R-:W-:Y:S05]  /*1270*/  BSYNC.RECONVERGENT B2 ;  /* 0x0000000000027941 */ /* 0x000fea0003800200 */
.L_x_23:
        /* <DEDUP_REMOVED lines=34> */
.L_x_26:
[----:B------:R-:W-:Y:S05]  /*14a0*/  BSYNC.RECONVERGENT B2 ;  /* 0x0000000000027941 */ /* 0x000fea0003800200 */
.L_x_25:
[----:B------:R-:W0:Y:S01]  /*14b0*/  LDC.64 R20, c[0x3][R7+0xb0] ;  /* 0x00c02c0007147b82 */ /* 0x000e220000000a00 */
[----:B------:R-:W-:Y:S07]  /*14c0*/  BSSY.RECONVERGENT B2, `(.L_x_27) ;  /* 0x000001e000027945 */ /* 0x000fee0003800200 */
[----:B------:R-:W1:Y:S08]  /*14d0*/  LDC.64 R14, c[0x3][R7+0xa8] ;  /* 0x00c02a00070e7b82 */ /* 0x000e700000000a00 */
[----:B------:R-:W2:Y:S01]  /*14e0*/  LDC.64 R22, c[0x3][R7+0xb8] ;  /* 0x00c02e0007167b82 */ /* 0x000ea20000000a00 */
[----:B0-----:R-:W-:-:S02]  /*14f0*/  DADD R20, -R16, R20 ;  /* 0x0000000010147229 */ /* 0x001fc40000000114 */
[----:B-1----:R-:W-:-:S06]  /*1500*/  DADD R14, -R18, R14 ;  /* 0x00000000120e7229 */ /* 0x002fcc000000010e */
[----:B------:R-:W-:Y:S02]  /*1510*/  DMUL R20, R20, R20 ;  /* 0x0000001414147228 */ /* 0x000fe40000000000 */
[----:B--2---:R-:W-:-:S06]  /*1520*/  DADD R22, -R10, R22 ;  /* 0x000000000a167229 */ /* 0x004fcc0000000116 */
        /* <DEDUP_REMOVED lines=23> */
.L_x_28:
[----:B------:R-:W-:Y:S05]  /*16a0*/  BSYNC.RECONVERGENT B2 ;  /* 0x0000000000027941 */ /* 0x000fea0003800200 */
.L_x_27:
[----:B------:R1:W-:Y:S01]  /*16b0*/  STL.128 [R6+0x30], R12 ;  /* 0x0000300c06007387 */ /* 0x0003e20000100c00 */
[----:B------:R-:W-:-:S05]  /*16c0*/  VIADD R8, R8, 0x8 ;  /* 0x0000000808087836 */ /* 0x000fca0000000000 */
[----:B------:R-:W-:-:S13]  /*16d0*/  ISETP.NE.AND P0, PT, R8, UR10, PT ;  /* 0x0000000a08007c0c */ /* 0x000fda000bf05270 */
[----:B-1----:R-:W-:Y:S05]  /*16e0*/  @P0 BRA `(.L_x_29) ;  /* 0xffffffec00c00947 */ /* 0x002fea000383ffff */
[----:B------:R-:W-:-:S07]  /*16f0*/  MOV R6, UR10 ;  /* 0x0000000a00067c02 */ /* 0x000fce0008000f00 */
.L_x_12:
[----:B------:R-:W-:-:S09]  /*1700*/  UISETP.NE.AND UP0, UPT, UR12, URZ, UPT ;  /* 0x000000ff0c00728c */ /* 0x000fd2000bf05270 */
[----:B------:R-:W-:Y:S05]  /*1710*/  BRA.U !UP0, `(.L_x_30) ;  /* 0x0000001108087547 */ /* 0x000fea000b800000 */
[----:B------:R-:W-:-:S04]  /*1720*/  UIADD3 UR11, UPT, UPT, UR12, -0x1, URZ ;  /* 0xffffffff0c0b7890 */ /* 0x000fc8000fffe0ff */
[----:B------:R-:W-:-:S09]  /*1730*/  UISETP.GE.U32.AND UP0, UPT, UR11, 0x3, UPT ;  /* 0x000000030b00788c */ /* 0x000fd2000bf06070 */
[----:B------:R-:W-:Y:S05]  /*1740*/  BRA.U !UP0, `(.L_x_31) ;  /* 0x00000009082c7547 */ /* 0x000fea000b800000 */
        /* <DEDUP_REMOVED lines=11> */
[----:B------:R-:W-:Y:S02]  /*1800*/  IMAD.MOV.U32 R12, RZ, RZ, 0x0 ;  /* 0x00000000ff0c7424 */ /* 0x000fe400078e00ff */
[----:B------:R-:W-:-:S03]  /*1810*/  IMAD.MOV.U32 R13, RZ, RZ, 0x3fd80000 ;  /* 0x3fd80000ff0d7424 */ /* 0x000fc600078e00ff */
        /* <DEDUP_REMOVED lines=14> */
[----:B------:R-:W-:Y:S01]  /*1900*/  IMAD.MOV.U32 R22, RZ, RZ, R8 ;  /* 0x000000ffff167224 */ /* 0x000fe200078e0008 */
[----:B------:R-:W-:Y:S01]  /*1910*/  MOV R26, 0x1940 ;  /* 0x00001940001a7802 */ /* 0x000fe20000000f00 */
[----:B------:R-:W-:-:S07]  /*1920*/  IMAD.MOV.U32 R15, RZ, RZ, R29 ;  /* 0x000000ffff0f7224 */ /* 0x000fce00078e001d */
[----:B------:R-:W-:Y:S05]  /*1930*/  CALL.REL.NOINC `($__internal_0_$__cuda_sm20_dsqrt_rn_f64_mediumpath_v1) ;  /* 0x0000001800787944 */ /* 0x000fea0003c00000 */
[----:B------:R-:W-:Y:S01]  /*1940*/  MOV R30, R14 ;  /* 0x0000000e001e7202 */ /* 0x000fe20000000f00 */
[----:B------:R-:W-:-:S07]  /*1950*/  IMAD.MOV.U32 R31, RZ, RZ, R15 ;  /* 0x000000ffff1f7224 */ /* 0x000fce00078e000f */
.L_x_33:
[----:B------:R-:W-:Y:S05]  /*1960*/  BSYNC.RECONVERGENT B2 ;  /* 0x0000000000027941 */ /* 0x000fea0003800200 */
.L_x_32:
        /* <DEDUP_REMOVED lines=10> */
[----:B------:R-:W-:Y:S01]  /*1a10*/  IMAD.MOV.U32 R12, RZ, RZ, 0x0 ;  /* 0x00000000ff0c7424 */ /* 0x000fe200078e00ff */
[----:B------:R-:W-:-:S04]  /*1a20*/  MOV R13, 0x3fd80000 ;  /* 0x3fd80000000d7802 */ /* 0x000fc80000000f00 */
[----:B------:R-:W0:Y:S04]  /*1a30*/  MUFU.RSQ64H R15, R29 ;  /* 0x0000001d000f7308 */ /* 0x000e280000001c00 */
[----:B------:R-:W-:-:S05]  /*1a40*/  VIADD R14, R29, 0xfcb00000 ;  /* 0xfcb000001d0e7836 */ /* 0x000fca0000000000 */
[----:B------:R-:W-:Y:S01]  /*1a50*/  ISETP.GE.U32.AND P0, PT, R14, 0x7ca00000, PT ;  /* 0x7ca000000e00780c */ /* 0x000fe20003f06070 */
[----:B0-----:R-:W-:-:S08]  /*1a60*/  DMUL R8, R14, R14 ;  /* 0x0000000e0e087228 */ /* 0x001fd00000000000 */
[----:B------:R-:W-:-:S08]  /*1a70*/  DFMA R8, R28, -R8, 1 ;  /* 0x3ff000001c08742b */ /* 0x000fd00000000808 */
[----:B------:R-:W-:Y:S02]  /*1a80*/  DFMA R12, R8, R12, 0.5 ;  /* 0x3fe00000080c742b */ /* 0x000fe4000000000c */
[----:B------:R-:W-:-:S08]  /*1a90*/  DMUL R8, R14, R8 ;  /* 0x000000080e087228 */ /* 0x000fd00000000000 */
[----:B------:R-:W-:Y:S01]  /*1aa0*/  DFMA R12, R12, R8, R14 ;  /* 0x000000080c0c722b */ /* 0x000fe2000000000e */
[----:B------:R-:W-:-:S05]  /*1ab0*/  IMAD R8, R6, 0x8, R1 ;  /* 0x0000000806087824 */ /* 0x000fca00078e0201 */
[----:B------:R0:W-:Y:S02]  /*1ac0*/  STL.64 [R8], R30 ;  /* 0x0000001e08007387 */ /* 0x0001e40000100a00 */
[----:B------:R-:W-:Y:S02]  /*1ad0*/  DMUL R24, R28, R12 ;  /* 0x0000000c1c187228 */ /* 0x000fe40000000000 */
[----:B------:R-:W-:Y:S02]  /*1ae0*/  VIADD R23, R13, 0xfff00000 ;  /* 0xfff000000d177836 */ /* 0x000fe40000000000 */
[----:B------:R-:W-:-:S04]  /*1af0*/  IMAD.MOV.U32 R22, RZ, RZ, R12 ;  /* 0x000000ffff167224 */ /* 0x000fc800078e000c */
[----:B------:R-:W-:-:S08]  /*1b00*/  DFMA R20, R24, -R24, R28 ;  /* 0x800000181814722b */ /* 0x000fd0000000001c */
[----:B------:R-:W-:Y:S01]  /*1b10*/  DFMA R26, R20, R22, R24 ;  /* 0x00000016141a722b */ /* 0x000fe20000000018 */
[----:B0-----:R-:W-:Y:S10]  /*1b20*/  @!P0 BRA `(.L_x_35) ;  /* 0x0000000000188947 */ /* 0x001ff40003800000 */
[----:B------:R-:W-:Y:S01]  /*1b30*/  MOV R22, R12 ;  /* 0x0000000c00167202 */ /* 0x000fe20000000f00 */
[----:B------:R-:W-:Y:S01]  /*1b40*/  IMAD.MOV.U32 R15, RZ, RZ, R29 ;  /* 0x000000ffff0f7224 */ /* 0x000fe200078e001d */
[----:B------:R-:W-:-:S07]  /*1b50*/  MOV R26, 0x1b70 ;  /* 0x00001b70001a7802 */ /* 0x000fce0000000f00 */
[----:B------:R-:W-:Y:S05]  /*1b60*/  CALL.REL.NOINC `($__internal_0_$__cuda_sm20_dsqrt_rn_f64_mediumpath_v1) ;  /* 0x0000001400ec7944 */ /* 0x000fea0003c00000 */
[----:B------:R-:W-:Y:S02]  /*1b70*/  IMAD.MOV.U32 R26, RZ, RZ, R14 ;  /* 0x000000ffff1a7224 */ /* 0x000fe400078e000e */
[----:B------:R-:W-:-:S07]  /*1b80*/  IMAD.MOV.U32 R27, RZ, RZ, R15 ;  /* 0x000000ffff1b7224 */ /* 0x000fce00078e000f */
.L_x_35:
[----:B------:R-:W-:Y:S05]  /*1b90*/  BSYNC.RECONVERGENT B2 ;  /* 0x0000000000027941 */ /* 0x000fea0003800200 */
.L_x_34:
[----:B------:R-:W0:Y:S01]  /*1ba0*/  LDC.64 R14, c[0x3][R7+0x38] ;  /* 0x00c00e00070e7b82 */ /* 0x000e220000000a00 */
[----:B------:R-:W-:Y:S01]  /*1bb0*/  IMAD.MOV.U32 R30, RZ, RZ, 0x0 ;  /* 0x00000000ff1e7424 */ /* 0x000fe200078e00ff */
[----:B------:R1:W-:Y:S01]  /*1bc0*/  STL.64 [R8+0x8], R26 ;  /* 0x0000081a08007387 */ /* 0x0003e20000100a00 */
[----:B------:R-:W-:Y:S01]  /*1bd0*/  IMAD.MOV.U32 R31, RZ, RZ, 0x3fd80000 ;  /* 0x3fd80000ff1f7424 */ /* 0x000fe200078e00ff */
[----:B------:R-:W-:Y:S04]  /*1be0*/  BSSY.RECONVERGENT B2, `(.L_x_36) ;  /* 0x000001d000027945 */ /* 0x000fe80003800200 */
[----:B------:R-:W2:Y:S08]  /*1bf0*/  LDC.64 R12, c[0x3][R7+0x30] ;  /* 0x00c00c00070c7b82 */ /* 0x000eb00000000a00 */
[----:B------:R-:W3:Y:S01]  /*1c00*/  LDC.64 R20, c[0x3][R7+0x40] ;  /* 0x00c0100007147b82 */ /* 0x000ee20000000a00 */
[----:B0-----:R-:W-:-:S02]  /*1c10*/  DADD R14, -R16, R14 ;  /* 0x00000000100e7229 */ /* 0x001fc4000000010e */
[----:B--2---:R-:W-:-:S06]  /*1c20*/  DADD R12, -R18, R12 ;  /* 0x00000000120c7229 */ /* 0x004fcc000000010c */
[----:B------:R-:W-:Y:S02]  /*1c30*/  DMUL R14, R14, R14 ;  /* 0x0000000e0e0e7228 */ /* 0x000fe40000000000 */
[----:B---3--:R-:W-:-:S06]  /*1c40*/  DADD R20, -R10, R20 ;  /* 0x000000000a147229 */ /* 0x008fcc0000000114 */
        /* <DEDUP_REMOVED lines=15> */
[----:B-1----:R-:W-:Y:S10]  /*1d40*/  @!P0 BRA `(.L_x_37) ;  /* 0x0000000000188947 */ /* 0x002ff40003800000 */
[----:B------:R-:W-:Y:S01]  /*1d50*/  IMAD.MOV.U32 R22, RZ, RZ, R30 ;  /* 0x000000ffff167224 */ /* 0x000fe200078e001e */
[----:B------:R-:W-:Y:S01]  /*1d60*/  MOV R26, 0x1d90 ;  /* 0x00001d90001a7802 */ /* 0x000fe20000000f00 */
[----:B------:R-:W-:-:S07]  /*1d70*/  IMAD.MOV.U32 R15, RZ, RZ, R29 ;  /* 0x000000ffff0f7224 */ /* 0x000fce00078e001d */
[----:B------:R-:W-:Y:S05]  /*1d80*/  CALL.REL.NOINC `($__internal_0_$__cuda_sm20_dsqrt_rn_f64_mediumpath_v1) ;  /* 0x0000001400647944 */ /* 0x000fea0003c00000 */
[----:B------:R-:W-:Y:S01]  /*1d90*/  IMAD.MOV.U32 R12, RZ, RZ, R14 ;  /* 0x000000ffff0c7224 */ /* 0x000fe200078e000e */
[----:B------:R-:W-:-:S07]  /*1da0*/  MOV R13, R15 ;  /* 0x0000000f000d7202 */ /* 0x000fce0000000f00 */
.L_x_37:
[----:B------:R-:W-:Y:S05]  /*1db0*/  BSYNC.RECONVERGENT B2 ;  /* 0x0000000000027941 */ /* 0x000fea0003800200 */
.L_x_36:
[----:B------:R-:W0:Y:S01]  /*1dc0*/  LDC.64 R20, c[0x3][R7+0x50] ;  /* 0x00c0140007147b82 */ /* 0x000e220000000a00 */
[----:B------:R1:W-:Y:S01]  /*1dd0*/  STL.64 [R8+0x10], R12 ;  /* 0x0000100c08007387 */ /* 0x0003e20000100a00 */
[----:B------:R-:W-:Y:S06]  /*1de0*/  BSSY.RECONVERGENT B2, `(.L_x_38) ;  /* 0x000001f000027945 */ /* 0x000fec0003800200 */
[----:B------:R-:W2:Y:S08]  /*1df0*/  LDC.64 R14, c[0x3][R7+0x48] ;  /* 0x00c01200070e7b82 */ /* 0x000eb00000000a00 */
[----:B------:R-:W3:Y:S01]  /*1e00*/  LDC.64 R22, c[0x3][R7+0x58] ;  /* 0x00c0160007167b82 */ /* 0x000ee20000000a00 */
[----:B0-----:R-:W-:-:S02]  /*1e10*/  DADD R20, -R16, R20 ;  /* 0x0000000010147229 */ /* 0x001fc40000000114 */
[----:B--2---:R-:W-:-:S06]  /*1e20*/  DADD R14, -R18, R14 ;  /* 0x00000000120e7229 */ /* 0x004fcc000000010e */
        /* <DEDUP_REMOVED lines=19> */
[----:B-1----:R-:W-:Y:S10]  /*1f60*/  @!P0 BRA `(.L_x_39) ;  /* 0x0000000000188947 */ /* 0x002ff40003800000 */
[----:B------:R-:W-:Y:S01]  /*1f70*/  IMAD.MOV.U32 R22, RZ, RZ, R30 ;  /* 0x000000ffff167224 */ /* 0x000fe200078e001e */
[----:B------:R-:W-:Y:S01]  /*1f80*/  MOV R26, 0x1fb0 ;  /* 0x00001fb0001a7802 */ /* 0x000fe20000000f00 */
[----:B------:R-:W-:-:S07]  /*1f90*/  IMAD.MOV.U32 R15, RZ, RZ, R29 ;  /* 0x000000ffff0f7224 */ /* 0x000fce00078e001d */
[----:B------:R-:W-:Y:S05]  /*1fa0*/  CALL.REL.NOINC `($__internal_0_$__cuda_sm20_dsqrt_rn_f64_mediumpath_v1) ;  /* 0x0000001000dc7944 */ /* 0x000fea0003c00000 */
[----:B------:R-:W-:Y:S01]  /*1fb0*/  MOV R26, R14 ;  /* 0x0000000e001a7202 */ /* 0x000fe20000000f00 */
[----:B------:R-:W-:-:S07]  /*1fc0*/  IMAD.MOV.U32 R27, RZ, RZ, R15 ;  /* 0x000000ffff1b7224 */ /* 0x000fce00078e000f */
.L_x_39:
[----:B------:R-:W-:Y:S05]  /*1fd0*/  BSYNC.RECONVERGENT B2 ;  /* 0x0000000000027941 */ /* 0x000fea0003800200 */
.L_x_38:
[----:B------:R1:W-:Y:S01]  /*1fe0*/  STL.64 [R8+0x18], R26 ;  /* 0x0000181a08007387 */ /* 0x0003e20000100a00 */
[----:B------:R-:W-:-:S07]  /*1ff0*/  VIADD R6, R6, 0x4 ;  /* 0x0000000406067836 */ /* 0x000fce0000000000 */
.L_x_31:
[----:B------:R-:W4:Y:S02]  /*2000*/  LDCU UR11, c[0x0][0x390] ;  /* 0x00007200ff0b77ac */ /* 0x000f240008000800 */
[----:B----4-:R-:W-:-:S09]  /*2010*/  ULOP3.LUT UP0, UR11, UR11, 0x3, URZ, 0xc0, !UPT ;  /* 0x000000030b0b7892 */ /* 0x010fd2000f80c0ff */
[----:B------:R-:W-:Y:S05]  /*2020*/  BRA.U !UP0, `(.L_x_30) ;  /* 0x0000000508c47547 */ /* 0x000fea000b800000 */
[----:B------:R-:W-:-:S09]  /*2030*/  UISETP.NE.AND UP0, UPT, UR11, 0x1, UPT ;  /* 0x000000010b00788c */ /* 0x000fd2000bf05270 */
[----:B------:R-:W-:Y:S05]  /*2040*/  BRA.U !UP0, `(.L_x_40) ;  /* 0x00000005081c7547 */ /* 0x000fea000b800000 */
[----:B0-----:R-:W-:Y:S01]  /*2050*/  IMAD R7, R6, 0x18, RZ ;  /* 0x0000001806077824 */ /* 0x001fe200078e02ff */
[----:B------:R-:W-:Y:S03]  /*2060*/  BSSY.RECONVERGENT B2, `(.L_x_41) ;  /* 0x0000020000027945 */ /* 0x000fe60003800200 */
[----:B------:R-:W2:Y:S08]  /*2070*/  LDC.64 R12, c[0x3][R7+0x8] ;  /* 0x00c00200070c7b82 */ /* 0x000eb00000000a00 */
[----:B-1----:R-:W0:Y:S08]  /*2080*/  LDC.64 R8, c[0x3][R7] ;  /* 0x00c0000007087b82 */ /* 0x002e300000000a00 */
        /* <DEDUP_REMOVED lines=29> */
.L_x_42:
[----:B------:R-:W-:Y:S05]  /*2260*/  BSYNC.RECONVERGENT B2 ;  /* 0x0000000000027941 */ /* 0x000fea0003800200 */
.L_x_41:
[----:B------:R-:W0:Y:S01]  /*2270*/  LDC.64 R14, c[0x3][R7+0x20] ;  /* 0x00c00800070e7b82 */ /* 0x000e220000000a00 */
[----:B------:R-:W-:Y:S07]  /*2280*/  BSSY.RECONVERGENT B2, `(.L_x_43) ;  /* 0x0000021000027945 */ /* 0x000fee0003800200 */
[----:B------:R1:W2:Y:S08]  /*2290*/  LDC.64 R12, c[0x3][R7+0x18] ;  /* 0x00c00600070c7b82 */ /* 0x0002b00000000a00 */
[----:B------:R1:W3:Y:S01]  /*22a0*/  LDC.64 R20, c[0x3][R7+0x28] ;  /* 0x00c00a0007147b82 */ /* 0x0002e20000000a00 */
[----:B0-----:R-:W-:Y:S01]  /*22b0*/  DADD R14, -R16, R14 ;  /* 0x00000000100e7229 */ /* 0x001fe2000000010e */
[----:B-1----:R-:W-:-:S05]  /*22c0*/  IMAD R7, R6, 0x8, R1 ;  /* 0x0000000806077824 */ /* 0x002fca00078e0201 */
[----:B------:R0:W-:Y:S01]  /*22d0*/  STL.64 [R7], R8 ;  /* 0x0000000807007387 */ /* 0x0001e20000100a00 */
[----:B--2---:R-:W-:Y:S02]  /*22e0*/  DADD R12, -R18, R12 ;  /* 0x00000000120c7229 */ /* 0x004fe4000000010c */
[----:B------:R-:W-:Y:S02]  /*22f0*/  DMUL R14, R14, R14 ;  /* 0x0000000e0e0e7228 */ /* 0x000fe40000000000 */
[----:B---3--:R-:W-:-:S06]  /*2300*/  DADD R20, -R10, R20 ;  /* 0x000000000a147229 */ /* 0x008fcc0000000114 */
[----:B------:R-:W-:-:S08]  /*2310*/  DFMA R14, R12, R12, R14 ;  /* 0x0000000c0c0e722b */ /* 0x000fd0000000000e */
[----:B------:R-:W-:Y:S01]  /*2320*/  DFMA R28, R20, R20, R14 ;  /* 0x00000014141c722b */ /* 0x000fe2000000000e */
[----:B------:R-:W-:Y:S02]  /*2330*/  IMAD.MOV.U32 R20, RZ, RZ, 0x0 ;  /* 0x00000000ff147424 */ /* 0x000fe400078e00ff */
[----:B------:R-:W-:-:S03]  /*2340*/  IMAD.MOV.U32 R21, RZ, RZ, 0x3fd80000 ;  /* 0x3fd80000ff157424 */ /* 0x000fc600078e00ff */
[----:B------:R-:W1:Y:S04]  /*2350*/  MUFU.RSQ64H R15, R29 ;  /* 0x0000001d000f7308 */ /* 0x000e680000001c00 */
[----:B------:R-:W-:-:S04]  /*2360*/  IADD3 R14, PT, PT, R29, -0x3500000, RZ ;  /* 0xfcb000001d0e7810 */ /* 0x000fc80007ffe0ff */
[----:B------:R-:W-:Y:S02]  /*2370*/  ISETP.GE.U32.AND P0, PT, R14, 0x7ca00000, PT ;  /* 0x7ca000000e00780c */ /* 0x000fe40003f06070 */
[----:B-1----:R-:W-:-:S08]  /*2380*/  DMUL R12, R14, R14 ;  /* 0x0000000e0e0c7228 */ /* 0x002fd00000000000 */
        /* <DEDUP_REMOVED lines=9> */
[----:B0-----:R-:W-:Y:S10]  /*2420*/  @!P0 BRA `(.L_x_44) ;  /* 0x0000000000188947 */ /* 0x001ff40003800000 */
[----:B------:R-:W-:Y:S01]  /*2430*/  IMAD.MOV.U32 R22, RZ, RZ, R26 ;  /* 0x000000ffff167224 */ /* 0x000fe200078e001a */
[----:B------:R-:W-:Y:S01]  /*2440*/  MOV R26, 0x2470 ;  /* 0x00002470001a7802 */ /* 0x000fe20000000f00 */
[----:B------:R-:W-:-:S07]  /*2450*/  IMAD.MOV.U32 R15, RZ, RZ, R29 ;  /* 0x000000ffff0f7224 */ /* 0x000fce00078e001d */
[----:B------:R-:W-:Y:S05]  /*2460*/  CALL.REL.NOINC `($__internal_0_$__cuda_sm20_dsqrt_rn_f64_mediumpath_v1) ;  /* 0x0000000c00ac7944 */ /* 0x000fea0003c00000 */
[----:B------:R-:W-:Y:S01]  /*2470*/  MOV R12, R14 ;  /* 0x0000000e000c7202 */ /* 0x000fe20000000f00 */
[----:B------:R-:W-:-:S07]  /*2480*/  IMAD.MOV.U32 R13, RZ, RZ, R15 ;  /* 0x000000ffff0d7224 */ /* 0x000fce00078e000f */
.L_x_44:
[----:B------:R-:W-:Y:S05]  /*2490*/  BSYNC.RECONVERGENT B2 ;  /* 0x0000000000027941 */ /* 0x000fea0003800200 */
.L_x_43:
[----:B------:R4:W-:Y:S01]  /*24a0*/  STL.64 [R7+0x8], R12 ;  /* 0x0000080c07007387 */ /* 0x0009e20000100a00 */
[----:B------:R-:W-:-:S07]  /*24b0*/  VIADD R6, R6, 0x2 ;  /* 0x0000000206067836 */ /* 0x000fce0000000000 */
.L_x_40:
[----:B------:R-:W5:Y:S02]  /*24c0*/  LDCU UR11, c[0x0][0x390] ;  /* 0x00007200ff0b77ac */ /* 0x000f640008000800 */
[----:B-----5:R-:W-:-:S04]  /*24d0*/  ULOP3.LUT UR11, UR11, 0x1, URZ, 0xc0, !UPT ;  /* 0x000000010b0b7892 */ /* 0x020fc8000f8ec0ff */
[----:B------:R-:W-:-:S09]  /*24e0*/  UISETP.NE.U32.AND UP0, UPT, UR11, 0x1, UPT ;  /* 0x000000010b00788c */ /* 0x000fd2000bf05070 */
[----:B------:R-:W-:Y:S05]  /*24f0*/  BRA.U UP0, `(.L_x_30) ;  /* 0x0000000100907547 */ /* 0x000fea000b800000 */
[----:B0---4-:R-:W-:Y:S01]  /*2500*/  IMAD R7, R6, 0x18, RZ ;  /* 0x0000001806077824 */ /* 0x011fe200078e02ff */
        /* <DEDUP_REMOVED lines=32> */
.L_x_46:
[----:B------:R-:W-:Y:S05]  /*2710*/  BSYNC.RECONVERGENT B2 ;  /* 0x0000000000027941 */ /* 0x000fea0003800200 */
.L_x_45:
[----:B------:R-:W-:-:S05]  /*2720*/  LEA R7, R6, R1, 0x3 ;  /* 0x0000000106077211 */ /* 0x000fca00078e18ff */
[----:B------:R0:W-:Y:S02]  /*2730*/  STL.64 [R7], R8 ;  /* 0x0000000807007387 */ /* 0x0001e40000100a00 */
.L_x_30:
[----:B--2---:R2:W5:Y:S01]  /*2740*/  LDL.64 R16, [R1] ;  /* 0x0000000001107983 */ /* 0x0045620000100a00 */
[----:B------:R-:W1:Y:S01]  /*2750*/  LDCU UR11, c[0x0][0x390] ;  /* 0x00007200ff0b77ac */ /* 0x000e620008000800 */
[----:B0---4-:R-:W-:Y:S02]  /*2760*/  IMAD.MOV.U32 R7, RZ, RZ, RZ ;  /* 0x000000ffff077224 */ /* 0x011fe400078e00ff */
[----:B------:R-:W-:Y:S01]  /*2770*/  IMAD.MOV.U32 R6, RZ, RZ, 0x1 ;  /* 0x00000001ff067424 */ /* 0x000fe200078e00ff */
[----:B-1----:R-:W-:Y:S02]  /*2780*/  UIADD3 UR16, UPT, UPT, UR11, -0x1, URZ ;  /* 0xffffffff0b107890 */ /* 0x002fe4000fffe0ff */
[----:B------:R-:W-:Y:S02]  /*2790*/  UIADD3 UR11, UPT, UPT, UR11, -0x2, URZ ;  /* 0xfffffffe0b0b7890 */ /* 0x000fe4000fffe0ff */
[----:B------:R-:W-:Y:S02]  /*27a0*/  ULOP3.LUT UP1, URZ, UR16, 0xf, URZ, 0xc0, !UPT ;  /* 0x0000000f10ff7892 */ /* 0x000fe4000f82c0ff */
[----:B------:R-:W-:-:S09]  /*27b0*/  UISETP.GE.U32.AND UP0, UPT, UR11, 0xf, UPT ;  /* 0x0000000f0b00788c */ /* 0x000fd2000bf06070 */
[----:B--2---:R-:W-:Y:S05]  /*27c0*/  BRA.U !UP0, `(.L_x_47) ;  /* 0x0000000508407547 */ /* 0x004fea000b800000 */
[----:B------:R-:W-:Y:S01]  /*27d0*/  IMAD.MOV.U32 R7, RZ, RZ, RZ ;  /* 0x000000ffff077224 */ /* 0x000fe200078e00ff */
[----:B------:R-:W-:-:S07]  /*27e0*/  MOV R6, 0x1 ;  /* 0x0000000100067802 */ /* 0x000fce0000000f00 */
.L_x_48:
[----:B------:R-:W-:-:S05]  /*27f0*/  IMAD R24, R6, 0x8, R1 ;  /* 0x0000000806187824 */ /* 0x000fca00078e0201 */
[----:B------:R-:W2:Y:S04]  /*2800*/  LDL.64 R18, [R24] ;  /* 0x0000000018127983 */ /* 0x000ea80000100a00 */
[----:B------:R-:W4:Y:S04]  /*2810*/  LDL.128 R12, [R24+0x8] ;  /* 0x00000800180c7983 */ /* 0x000f280000100c00 */
[----:B------:R-:W4:Y:S04]  /*2820*/  LDL.128 R20, [R24+0x18] ;  /* 0x0000180018147983 */ /* 0x000f280000100c00 */
[----:B---3--:R-:W3:Y:S01]  /*2830*/  LDL.128 R8, [R24+0x28] ;  /* 0x0000280018087983 */ /* 0x008ee20000100c00 */
[----:B--2--5:R-:W-:-:S06]  /*2840*/  DSETP.GEU.AND P2, PT, R18, R16, PT ;  /* 0x000000101200722a */ /* 0x024fcc0003f4e000 */
[----:B------:R-:W-:Y:S02]  /*2850*/  FSEL R26, R18, R16, !P2 ;  /* 0x00000010121a7208 */ /* 0x000fe40005000000 */
[----:B------:R-:W-:Y:S02]  /*2860*/  FSEL R27, R19, R17, !P2 ;  /* 0x00000011131b7208 */ /* 0x000fe40005000000 */
[----:B------:R-:W2:Y:S04]  /*2870*/  LDL.128 R16, [R24+0x38] ;  /* 0x0000380018107983 */ /* 0x000ea80000100c00 */
[----:B----4-:R-:W-:-:S06]  /*2880*/  DSETP.GEU.AND P3, PT, R12, R26, PT ;  /* 0x0000001a0c00722a */ /* 0x010fcc0003f6e000 */
[----:B------:R-:W-:Y:S02]  /*2890*/  FSEL R12, R12, R26, !P3 ;  /* 0x0000001a0c0c7208 */ /* 0x000fe40005800000 */
[----:B------:R-:W-:-:S06]  /*28a0*/  FSEL R13, R13, R27, !P3 ;  /* 0x0000001b0d0d7208 */ /* 0x000fcc0005800000 */
[----:B------:R-:W-:-:S06]  /*28b0*/  DSETP.GEU.AND P4, PT, R14, R12, PT ;  /* 0x0000000c0e00722a */ /* 0x000fcc0003f8e000 */
[----:B------:R-:W-:Y:S02]  /*28c0*/  FSEL R12, R14, R12, !P4 ;  /* 0x0000000c0e0c7208 */ /* 0x000fe40006000000 */
[----:B------:R-:W-:-:S06]  /*28d0*/  FSEL R13, R15, R13, !P4 ;  /* 0x0000000d0f0d7208 */ /* 0x000fcc0006000000 */
[----:B------:R-:W-:-:S06]  /*28e0*/  DSETP.GEU.AND P5, PT, R20, R12, PT ;  /* 0x0000000c1400722a */ /* 0x000fcc0003fae000 */
[----:B------:R-:W-:Y:S02]  /*28f0*/  FSEL R20, R20, R12, !P5 ;  /* 0x0000000c14147208 */ /* 0x000fe40006800000 */
[----:B------:R-:W-:Y:S02]  /*2900*/  FSEL R21, R21, R13, !P5 ;  /* 0x0000000d15157208 */ /* 0x000fe40006800000 */
[----:B------:R-:W4:Y:S04]  /*2910*/  LDL.128 R12, [R24+0x48] ;  /* 0x00004800180c7983 */ /* 0x000f280000100c00 */
[----:B------:R-:W-:-:S06]  /*2920*/  DSETP.GEU.AND P6, PT, R22, R20, PT ;  /* 0x000000141600722a */ /* 0x000fcc0003fce000 */
[----:B------:R-:W-:Y:S02]  /*2930*/  FSEL R20, R22, R20, !P6 ;  /* 0x0000001416147208 */ /* 0x000fe40007000000 */
[----:B------:R-:W-:-:S06]  /*2940*/  FSEL R21, R23, R21, !P6 ;  /* 0x0000001517157208 */ /* 0x000fcc0007000000 */
[----:B---3--:R-:W-:Y:S01]  /*2950*/  DSETP.GEU.AND P0, PT, R8, R20, PT ;  /* 0x000000140800722a */ /* 0x008fe20003f0e000 */
[----:B------:R-:W-:-:S05]  /*2960*/  SEL R7, R6, R7, !P2 ;  /* 0x0000000706077207 */ /* 0x000fca0005000000 */
[----:B------:R-:W-:Y:S02]  /*2970*/  FSEL R8, R8, R20, !P0 ;  /* 0x0000001408087208 */ /* 0x000fe40004000000 */
[----:B------:R-:W-:Y:S02]  /*2980*/  FSEL R9, R9, R21, !P0 ;  /* 0x0000001509097208 */ /* 0x000fe40004000000 */
[----:B------:R-:W3:Y:S04]  /*2990*/  LDL.128 R20, [R24+0x58] ;  /* 0x0000580018147983 */ /* 0x000ee80000100c00 */
[----:B------:R-:W-:Y:S01]  /*29a0*/  DSETP.GEU.AND P2, PT, R10, R8, PT ;  /* 0x000000080a00722a */ /* 0x000fe20003f4e000 */
[----:B------:R-:W-:-:S05]  /*29b0*/  @!P3 VIADD R7, R6, 0x1 ;  /* 0x000000010607b836 */ /* 0x000fca0000000000 */
[----:B------:R-:W-:Y:S02]  /*29c0*/  FSEL R8, R10, R8, !P2 ;  /* 0x000000080a087208 */ /* 0x000fe40005000000 */
[----:B------:R-:W-:-:S06]  /*29d0*/  FSEL R9, R11, R9, !P2 ;  /* 0x000000090b097208 */ /* 0x000fcc0005000000 */
[----:B--2---:R-:W-:-:S06]  /*29e0*/  DSETP.GEU.AND P3, PT, R16, R8, PT ;  /* 0x000000081000722a */ /* 0x004fcc0003f6e000 */
[----:B------:R-:W-:Y:S02]  /*29f0*/  FSEL R26, R16, R8, !P3 ;  /* 0x00000008101a7208 */ /* 0x000fe40005800000 */
[----:B------:R-:W-:Y:S02]  /*2a00*/  FSEL R27, R17, R9, !P3 ;  /* 0x00000009111b7208 */ /* 0x000fe40005800000 */
[----:B------:R-:W2:Y:S04]  /*2a10*/  LDL.128 R8, [R24+0x68] ;  /* 0x0000680018087983 */ /* 0x000ea80000100c00 */
[----:B------:R-:W2:Y:S01]  /*2a20*/  LDL.64 R16, [R24+0x78] ;  /* 0x0000780018107983 */ /* 0x000ea20000100a00 */
[C---:B------:R-:W-:Y:S01]  /*2a30*/  @!P4 VIADD R7, R6.reuse, 0x2 ;  /* 0x000000020607c836 */ /* 0x040fe20000000000 */
[----:B------:R-:W-:Y:S01]  /*2a40*/  DSETP.GEU.AND P4, PT, R18, R26, PT ;  /* 0x0000001a1200722a */ /* 0x000fe20003f8e000 */
[----:B------:R-:W-:-:S05]  /*2a50*/  @!P5 IADD3 R7, PT, PT, R6, 0x3, RZ ;  /* 0x000000030607d810 */ /* 0x000fca0007ffe0ff */
[----:B------:R-:W-:Y:S02]  /*2a60*/  FSEL R18, R18, R26, !P4 ;  /* 0x0000001a12127208 */ /* 0x000fe40006000000 */
[----:B------:R-:W-:Y:S01]  /*2a70*/  FSEL R19, R19, R27, !P4 ;  /* 0x0000001b13137208 */ /* 0x000fe20006000000 */
[----:B------:R-:W-:-:S05]  /*2a80*/  @!P6 VIADD R7, R6, 0x4 ;  /* 0x000000040607e836 */ /* 0x000fca0000000000 */
[----:B----4-:R-:W-:-:S06]  /*2a90*/  DSETP.GEU.AND P5, PT, R12, R18, PT ;  /* 0x000000120c00722a */ /* 0x010fcc0003fae000 */
[----:B------:R-:W-:Y:S02]  /*2aa0*/  FSEL R12, R12, R18, !P5 ;  /* 0x000000120c0c7208 */ /* 0x000fe40006800000 */
[----:B------:R-:W-:-:S06]  /*2ab0*/  FSEL R13, R13, R19, !P5 ;  /* 0x000000130d0d7208 */ /* 0x000fcc0006800000 */
[----:B------:R-:W-:Y:S01]  /*2ac0*/  DSETP.GEU.AND P6, PT, R14, R12, PT ;  /* 0x0000000c0e00722a */ /* 0x000fe20003fce000 */
[----:B------:R-:W-:-:S05]  /*2ad0*/  @!P0 VIADD R7, R6, 0x5 ;  /* 0x0000000506078836 */ /* 0x000fca0000000000 */
[----:B------:R-:W-:Y:S02]  /*2ae0*/  FSEL R12, R14, R12, !P6 ;  /* 0x0000000c0e0c7208 */ /* 0x000fe40007000000 */
[----:B------:R-:W-:-:S06]  /*2af0*/  FSEL R13, R15, R13, !P6 ;  /* 0x0000000d0f0d7208 */ /* 0x000fcc0007000000 */
[----:B---3--:R-:W-:Y:S01]  /*2b00*/  DSETP.GEU.AND P0, PT, R20, R12, PT ;  /* 0x0000000c1400722a */ /* 0x008fe20003f0e000 */
[----:B------:R-:W-:-:S05]  /*2b10*/  @!P2 VIADD R7, R6, 0x6 ;  /* 0x000000060607a836 */ /* 0x000fca0000000000 */
[----:B------:R-:W-:Y:S02]  /*2b20*/  FSEL R12, R20, R12, !P0 ;  /* 0x0000000c140c7208 */ /* 0x000fe40004000000 */
[----:B------:R-:W-:-:S06]  /*2b30*/  FSEL R13, R21, R13, !P0 ;  /* 0x0000000d150d7208 */ /* 0x000fcc0004000000 */
[----:B------:R-:W-:Y:S01]  /*2b40*/  DSETP.GEU.AND P2, PT, R22, R12, PT ;  /* 0x0000000c1600722a */ /* 0x000fe20003f4e000 */
[----:B------:R-:W-:-:S05]  /*2b50*/  @!P3 IADD3 R7, PT, PT, R6, 0x7, RZ ;  /* 0x000000070607b810 */ /* 0x000fca0007ffe0ff */
[----:B------:R-:W-:Y:S02]  /*2b60*/  FSEL R12, R22, R12, !P2 ;  /* 0x0000000c160c7208 */ /* 0x000fe40005000000 */
[----:B------:R-:W-:Y:S01]  /*2b70*/  FSEL R13, R23, R13, !P2 ;  /* 0x0000000d170d7208 */ /* 0x000fe20005000000 */
[C---:B------:R-:W-:Y:S02]  /*2b80*/  @!P4 VIADD R7, R6.reuse, 0x8 ;  /* 0x000000080607c836 */ /* 0x040fe40000000000 */
[C---:B------:R-:W-:Y:S02]  /*2b90*/  @!P5 VIADD R7, R6.reuse, 0x9 ;  /* 0x000000090607d836 */ /* 0x040fe40000000000 */
[C---:B------:R-:W-:Y:S01]  /*2ba0*/  @!P6 VIADD R7, R6.reuse, 0xa ;  /* 0x0000000a0607e836 */ /* 0x040fe20000000000 */
[C---:B------:R-:W-:Y:S01]  /*2bb0*/  @!P0 IADD3 R7, PT, PT, R6.reuse, 0xb, RZ ;  /* 0x0000000b06078810 */ /* 0x040fe20007ffe0ff */
[----:B------:R-:W-:Y:S01]  /*2bc0*/  @!P2 VIADD R7, R6, 0xc ;  /* 0x0000000c0607a836 */ /* 0x000fe20000000000 */
[----:B--2---:R-:W-:-:S06]  /*2bd0*/  DSETP.GEU.AND P3, PT, R8, R12, PT ;  /* 0x0000000c0800722a */ /* 0x004fcc0003f6e000 */
[----:B------:R-:W-:Y:S02]  /*2be0*/  FSEL R8, R8, R12, !P3 ;  /* 0x0000000c08087208 */ /* 0x000fe40005800000 */
[----:B------:R-:W-:-:S06]  /*2bf0*/  FSEL R9, R9, R13, !P3 ;  /* 0x0000000d09097208 */ /* 0x000fcc0005800000 */
[----:B------:R-:W-:-:S06]  /*2c00*/  DSETP.GEU.AND P4, PT, R10, R8, PT ;  /* 0x000000080a00722a */ /* 0x000fcc0003f8e000 */
[----:B------:R-:W-:Y:S01]  /*2c10*/  FSEL R8, R10, R8, !P4 ;  /* 0x000000080a087208 */ /* 0x000fe20006000000 */
[----:B------:R-:W-:Y:S01]  /*2c20*/  VIADD R10, R6, 0xf ;  /* 0x0000000f060a7836 */ /* 0x000fe20000000000 */
[----:B------:R-:W-:-:S04]  /*2c30*/  FSEL R9, R11, R9, !P4 ;  /* 0x000000090b097208 */ /* 0x000fc80006000000 */
[----:B------:R-:W-:Y:S01]  /*2c40*/  ISETP.NE.AND P2, PT, R10, UR6, PT ;  /* 0x000000060a007c0c */ /* 0x000fe2000bf45270 */
[C---:B------:R-:W-:Y:S01]  /*2c50*/  @!P3 VIADD R7, R6.reuse, 0xd ;  /* 0x0000000d0607b836 */ /* 0x040fe20000000000 */
[----:B------:R-:W-:Y:S01]  /*2c60*/  DSETP.GEU.AND P0, PT, R16, R8, PT ;  /* 0x000000081000722a */ /* 0x000fe20003f0e000 */
[C---:B------:R-:W-:Y:S01]  /*2c70*/  @!P4 IADD3 R7, PT, PT, R6.reuse, 0xe, RZ ;  /* 0x0000000e0607c810 */ /* 0x040fe20007ffe0ff */
[----:B------:R-:W-:-:S04]  /*2c80*/  VIADD R6, R6, 0x10 ;  /* 0x0000001006067836 */ /* 0x000fc80000000000 */
[----:B------:R-:W-:Y:S02]  /*2c90*/  FSEL R16, R16, R8, !P0 ;  /* 0x0000000810107208 */ /* 0x000fe40004000000 */
[----:B------:R-:W-:Y:S02]  /*2ca0*/  FSEL R17, R17, R9, !P0 ;  /* 0x0000000911117208 */ /* 0x000fe40004000000 */
[----:B------:R-:W-:Y:S01]  /*2cb0*/  SEL R7, R10, R7, !P0 ;  /* 0x000000070a077207 */ /* 0x000fe20004000000 */
[----:B------:R-:W-:Y:S06]  /*2cc0*/  @P2 BRA `(.L_x_48) ;  /* 0xfffffff800c82947 */ /* 0x000fec000383ffff */
.L_x_47:
[----:B------:R-:W-:Y:S05]  /*2cd0*/  BRA.U !UP1, `(.L_x_49) ;  /* 0x0000000509707547 */ /* 0x000fea000b800000 */
[----:B------:R-:W-:Y:S02]  /*2ce0*/  UISETP.GE.U32.AND UP0, UPT, UR7, 0x7, UPT ;  /* 0x000000070700788c */ /* 0x000fe4000bf06070 */
[----:B------:R-:W-:-:S07]  /*2cf0*/  ULOP3.LUT UP1, URZ, UR13, 0x7, URZ, 0xc0, !UPT ;  /* 0x000000070dff7892 */ /* 0x000fce000f82c0ff */
[----:B------:R-:W-:Y:S05]  /*2d00*/  BRA.U !UP0, `(.L_x_50) ;  /* 0x0000000108a87547 */ /* 0x000fea000b800000 */
[----:B------:R-:W-:-:S05]  /*2d10*/  IMAD R24, R6, 0x8, R1 ;  /* 0x0000000806187824 */ /* 0x000fca00078e0201 */
[----:B------:R-:W2:Y:S04]  /*2d20*/  LDL.64 R20, [R24] ;  /* 0x0000000018147983 */ /* 0x000ea80000100a00 */
[----:B------:R-:W4:Y:S04]  /*2d30*/  LDL.64 R22, [R24+0x8] ;  /* 0x0000080018167983 */ /* 0x000f280000100a00 */
[----:B------:R-:W4:Y:S04]  /*2d40*/  LDL.64 R18, [R24+0x10] ;  /* 0x0000100018127983 */ /* 0x000f280000100a00 */
[----:B------:R-:W4:Y:S04]  /*2d50*/  LDL.64 R14, [R24+0x18] ;  /* 0x00001800180e7983 */ /* 0x000f280000100a00 */
[----:B------:R-:W4:Y:S04]  /*2d60*/  LDL.64 R12, [R24+0x20] ;  /* 0x00002000180c7983 */ /* 0x000f280000100a00 */
[----:B---3--:R-:W3:Y:S04]  /*2d70*/  LDL.64 R10, [R24+0x28] ;  /* 0x00002800180a7983 */ /* 0x008ee80000100a00 */
[----:B------:R-:W3:Y:S01]  /*2d80*/  LDL.64 R8, [R24+0x30] ;  /* 0x0000300018087983 */ /* 0x000ee20000100a00 */
[----:B--2--5:R-:W-:-:S06]  /*2d90*/  DSETP.GEU.AND P6, PT, R20, R16, PT ;  /* 0x000000101400722a */ /* 0x024fcc0003fce000 */
[----:B------:R-:W-:Y:S02]  /*2da0*/  FSEL R20, R20, R16, !P6 ;  /* 0x0000001014147208 */ /* 0x000fe40007000000 */
[----:B------:R-:W-:Y:S02]  /*2db0*/  FSEL R21, R21, R17, !P6 ;  /* 0x0000001115157208 */ /* 0x000fe40007000000 */
[----:B------:R-:W2:Y:S01]  /*2dc0*/  LDL.64 R16, [R24+0x38] ;  /* 0x0000380018107983 */ /* 0x000ea20000100a00 */
[----:B------:R-:W-:-:S03]  /*2dd0*/  SEL R7, R6, R7, !P6 ;  /* 0x0000000706077207 */ /* 0x000fc60007000000 */
[----:B----4-:R-:W-:-:S06]  /*2de0*/  DSETP.GEU.AND P0, PT, R22, R20, PT ;  /* 0x000000141600722a */ /* 0x010fcc0003f0e000 */
[----:B------:R-:W-:Y:S02]  /*2df0*/  FSEL R20, R22, R20, !P0 ;  /* 0x0000001416147208 */ /* 0x000fe40004000000 */
[----:B------:R-:W-:-:S06]  /*2e00*/  FSEL R21, R23, R21, !P0 ;  /* 0x0000001517157208 */ /* 0x000fcc0004000000 */
[----:B------:R-:W-:Y:S01]  /*2e10*/  DSETP.GEU.AND P2, PT, R18, R20, PT ;  /* 0x000000141200722a */ /* 0x000fe20003f4e000 */
[----:B------:R-:W-:-:S05]  /*2e20*/  @!P0 VIADD R7, R6, 0x1 ;  /* 0x0000000106078836 */ /* 0x000fca0000000000 */
[----:B------:R-:W-:Y:S02]  /*2e30*/  FSEL R18, R18, R20, !P2 ;  /* 0x0000001412127208 */ /* 0x000fe40005000000 */
[----:B------:R-:W-:-:S06]  /*2e40*/  FSEL R19, R19, R21, !P2 ;  /* 0x0000001513137208 */ /* 0x000fcc0005000000 */
[----:B------:R-:W-:Y:S01]  /*2e50*/  DSETP.GEU.AND P3, PT, R14, R18, PT ;  /* 0x000000120e00722a */ /* 0x000fe20003f6e000 */
[----:B------:R-:W-:-:S05]  /*2e60*/  @!P2 IADD3 R7, PT, PT, R6, 0x2, RZ ;  /* 0x000000020607a810 */ /* 0x000fca0007ffe0ff */
        /* <DEDUP_REMOVED lines=11> */
[----:B------:R-:W-:-:S05]  /*2f20*/  @!P5 VIADD R7, R6, 0x5 ;  /* 0x000000050607d836 */ /* 0x000fca0000000000 */
[----:B------:R-:W-:Y:S02]  /*2f30*/  FSEL R8, R8, R10, !P6 ;  /* 0x0000000a08087208 */ /* 0x000fe40007000000 */
[----:B------:R-:W-:-:S06]  /*2f40*/  FSEL R9, R9, R11, !P6 ;  /* 0x0000000b09097208 */ /* 0x000fcc0007000000 */
[----:B------:R-:W-:Y:S01]  /*2f50*/  @!P6 IADD3 R7, PT, PT, R6, 0x6, RZ ;  /* 0x000000060607e810 */ /* 0x000fe20007ffe0ff */
[----:B--2---:R-:W-:-:S06]  /*2f60*/  DSETP.GEU.AND P0, PT, R16, R8, PT ;  /* 0x000000081000722a */ /* 0x004fcc0003f0e000 */
[----:B------:R-:W-:Y:S02]  /*2f70*/  FSEL R16, R16, R8, !P0 ;  /* 0x0000000810107208 */ /* 0x000fe40004000000 */
[----:B------:R-:W-:-:S06]  /*2f80*/  FSEL R17, R17, R9, !P0 ;  /* 0x0000000911117208 */ /* 0x000fcc0004000000 */
[C---:B------:R-:W-:Y:S02]  /*2f90*/  @!P0 VIADD R7, R6.reuse, 0x7 ;  /* 0x0000000706078836 */ /* 0x040fe40000000000 */
[----:B------:R-:W-:-:S07]  /*2fa0*/  VIADD R6, R6, 0x8 ;  /* 0x0000000806067836 */ /* 0x000fce0000000000 */
.L_x_50:
[----:B------:R-:W-:Y:S05]  /*2fb0*/  BRA.U !UP1, `(.L_x_49) ;  /* 0x0000000109b87547 */ /* 0x000fea000b800000 */
[----:B------:R-:W-:Y:S02]  /*2fc0*/  UISETP.GE.U32.AND UP0, UPT, UR9, 0x3, UPT ;  /* 0x000000030900788c */ /* 0x000fe4000bf06070 */
[----:B------:R-:W-:-:S07]  /*2fd0*/  UISETP.NE.AND UP1, UPT, UR8, URZ, UPT ;  /* 0x000000ff0800728c */ /* 0x000fce000bf25270 */
[----:B------:R-:W-:Y:S05]  /*2fe0*/  BRA.U !UP0, `(.L_x_51) ;  /* 0x0000000108587547 */ /* 0x000fea000b800000 */
[----:B------:R-:W-:-:S05]  /*2ff0*/  IMAD R18, R6, 0x8, R1 ;  /* 0x0000000806127824 */ /* 0x000fca00078e0201 */
[----:B------:R-:W2:Y:S04]  /*3000*/  LDL.64 R8, [R18] ;  /* 0x0000000012087983 */ /* 0x000ea80000100a00 */
[----:B---3--:R-:W3:Y:S04]  /*3010*/  LDL.64 R10, [R18+0x8] ;  /* 0x00000800120a7983 */ /* 0x008ee80000100a00 */
[----:B------:R-:W4:Y:S04]  /*3020*/  LDL.64 R12, [R18+0x10] ;  /* 0x00001000120c7983 */ /* 0x000f280000100a00 */
[----:B------:R-:W4:Y:S01]  /*3030*/  LDL.64 R14, [R18+0x18] ;  /* 0x00001800120e7983 */ /* 0x000f220000100a00 */
[----:B--2--5:R-:W-:-:S06]  /*3040*/  DSETP.GEU.AND P0, PT, R8, R16, PT ;  /* 0x000000100800722a */ /* 0x024fcc0003f0e000 */
[----:B------:R-:W-:Y:S02]  /*3050*/  FSEL R8, R8, R16, !P0 ;  /* 0x0000001008087208 */ /* 0x000fe40004000000 */
[----:B------:R-:W-:Y:S02]  /*3060*/  FSEL R9, R9, R17, !P0 ;  /* 0x0000001109097208 */ /* 0x000fe40004000000 */
[----:B------:R-:W-:-:S04]  /*3070*/  SEL R7, R6, R7, !P0 ;  /* 0x0000000706077207 */ /* 0x000fc80004000000 */
[----:B---3--:R-:W-:-:S06]  /*3080*/  DSETP.GEU.AND P2, PT, R10, R8, PT ;  /* 0x000000080a00722a */ /* 0x008fcc0003f4e000 */
[----:B------:R-:W-:Y:S02]  /*3090*/  FSEL R8, R10, R8, !P2 ;  /* 0x000000080a087208 */ /* 0x000fe40005000000 */
[----:B------:R-:W-:-:S06]  /*30a0*/  FSEL R9, R11, R9, !P2 ;  /* 0x000000090b097208 */ /* 0x000fcc0005000000 */
[----:B----4-:R-:W-:Y:S01]  /*30b0*/  DSETP.GEU.AND P3, PT, R12, R8, PT ;  /* 0x000000080c00722a */ /* 0x010fe20003f6e000 */
[----:B------:R-:W-:-:S05]  /*30c0*/  @!P2 IADD3 R7, PT, PT, R6, 0x1, RZ ;  /* 0x000000010607a810 */ /* 0x000fca0007ffe0ff */
[----:B------:R-:W-:Y:S02]  /*30d0*/  FSEL R8, R12, R8, !P3 ;  /* 0x000000080c087208 */ /* 0x000fe40005800000 */
[----:B------:R-:W-:-:S06]  /*30e0*/  FSEL R9, R13, R9, !P3 ;  /* 0x000000090d097208 */ /* 0x000fcc0005800000 */
[----:B------:R-:W-:Y:S01]  /*30f0*/  DSETP.GEU.AND P4, PT, R14, R8, PT ;  /* 0x000000080e00722a */ /* 0x000fe20003f8e000 */
[----:B------:R-:W-:-:S05]  /*3100*/  @!P3 VIADD R7, R6, 0x2 ;  /* 0x000000020607b836 */ /* 0x000fca0000000000 */
[----:B------:R-:W-:Y:S02]  /*3110*/  FSEL R16, R14, R8, !P4 ;  /* 0x000000080e107208 */ /* 0x000fe40006000000 */
[----:B------:R-:W-:-:S06]  /*3120*/  FSEL R17, R15, R9, !P4 ;  /* 0x000000090f117208 */ /* 0x000fcc0006000000 */
[C---:B------:R-:W-:Y:S01]  /*3130*/  @!P4 VIADD R7, R6.reuse, 0x3 ;  /* 0x000000030607c836 */ /* 0x040fe20000000000 */
[----:B------:R-:W-:-:S07]  /*3140*/  IADD3 R6, PT, PT, R6, 0x4, RZ ;  /* 0x0000000406067810 */ /* 0x000fce0007ffe0ff */
.L_x_51:
[----:B------:R-:W-:Y:S05]  /*3150*/  BRA.U !UP1, `(.L_x_49) ;  /* 0x0000000109507547 */ /* 0x000fea000b800000 */
[----:B------:R-:W-:-:S05]  /*3160*/  IMAD R14, R6, 0x8, R1 ;  /* 0x00000008060e7824 */ /* 0x000fca00078e0201 */
[----:B------:R-:W2:Y:S01]  /*3170*/  LDL.64 R8, [R14] ;  /* 0x000000000e087983 */ /* 0x000ea20000100a00 */
[----:B------:R-:W-:Y:S01]  /*3180*/  UISETP.NE.AND UP0, UPT, UR8, 0x1, UPT ;  /* 0x000000010800788c */ /* 0x000fe2000bf05270 */
[----:B--2--5:R-:W-:-:S06]  /*3190*/  DSETP.GEU.AND P0, PT, R8, R16, PT ;  /* 0x000000100800722a */ /* 0x024fcc0003f0e000 */
[----:B------:R-:W-:Y:S02]  /*31a0*/  FSEL R12, R8, R16, !P0 ;  /* 0x00000010080c7208 */ /* 0x000fe40004000000 */
[----:B------:R-:W-:Y:S02]  /*31b0*/  FSEL R13, R9, R17, !P0 ;  /* 0x00000011090d7208 */ /* 0x000fe40004000000 */
[----:B------:R-:W-:Y:S01]  /*31c0*/  SEL R7, R6, R7, !P0 ;  /* 0x0000000706077207 */ /* 0x000fe20004000000 */
[----:B------:R-:W-:Y:S06]  /*31d0*/  BRA.U !UP0, `(.L_x_49) ;  /* 0x0000000108307547 */ /* 0x000fec000b800000 */
[----:B------:R-:W-:Y:S01]  /*31e0*/  UISETP.NE.AND UP0, UPT, UR8, 0x2, UPT ;  /* 0x000000020800788c */ /* 0x000fe2000bf05270 */
[----:B------:R-:W2:Y:S05]  /*31f0*/  LDL.64 R8, [R14+0x8] ;  /* 0x000008000e087983 */ /* 0x000eaa0000100a00 */
[----:B------:R-:W-:-:S13]  /*3200*/  PLOP3.LUT P4, PT, PT, PT, UP0, 0x80, 0x8 ;  /* 0x000000000008781c */ /* 0x000fda0003f8f008 */
[----:B---3--:R-:W3:Y:S01]  /*3210*/  @P4 LDL.64 R10, [R14+0x10] ;  /* 0x000010000e0a4983 */ /* 0x008ee20000100a00 */
[----:B------:R-:W-:Y:S01]  /*3220*/  PLOP3.LUT P0, PT, PT, PT, PT, 0x80, 0x8 ;  /* 0x000000000008781c */ /* 0x000fe20003f0f070 */
[----:B--2---:R-:W-:-:S06]  /*3230*/  DSETP.GEU.AND P2, PT, R8, R12, PT ;  /* 0x0000000c0800722a */ /* 0x004fcc0003f4e000 */
[----:B------:R-:W-:Y:S02]  /*3240*/  FSEL R8, R8, R12, !P2 ;  /* 0x0000000c08087208 */ /* 0x000fe40005000000 */
[----:B------:R-:W-:-:S06]  /*3250*/  FSEL R9, R9, R13, !P2 ;  /* 0x0000000d09097208 */ /* 0x000fcc0005000000 */
[----:B------:R-:W-:Y:S01]  /*3260*/  @!P2 VIADD R7, R6, 0x1 ;  /* 0x000000010607a836 */ /* 0x000fe20000000000 */
[----:B---3--:R-:W-:-:S06]  /*3270*/  @P4 DSETP.GEU.AND P3, PT, R10, R8, PT ;  /* 0x000000080a00422a */ /* 0x008fcc0003f6e000 */
[----:B------:R-:W-:-:S13]  /*3280*/  @P4 PLOP3.LUT P0, PT, P3, PT, PT, 0x80, 0x8 ;  /* 0x000000000008481c */ /* 0x000fda0001f0f070 */
[----:B------:R-:W-:-:S07]  /*3290*/  @!P0 IADD3 R7, PT, PT, R6, 0x2, RZ ;  /* 0x0000000206078810 */ /* 0x000fce0007ffe0ff */
.L_x_49:
[----:B------:R0:W-:Y:S01]  /*32a0*/  STG.E.U8 desc[UR14][R4.64+0x3], R7 ;  /* 0x0000030704007986 */ /* 0x0001e2000c10110e */
[----:B------:R-:W-:Y:S05]  /*32b0*/  @!P1 BRA `(.L_x_52) ;  /* 0xffffffd000909947 */ /* 0x000fea000383ffff */
.L_x_11:
[----:B------:R-:W-:Y:S05]  /*32c0*/  BSYNC.RECONVERGENT B0 ;  /* 0x0000000000007941 */ /* 0x000fea0003800200 */
.L_x_10:
[----:B------:R-:W1:Y:S01]  /*32d0*/  LDCU UR11, c[0x0][0x38c] ;  /* 0x00007180ff0b77ac */ /* 0x000e620008000800 */
[----:B------:R-:W-:-:S05]  /*32e0*/  VIADD R3, R3, UR5 ;  /* 0x0000000503037c36 */ /* 0x000fca0008000000 */
[----:B-1----:R-:W-:-:S13]  /*32f0*/  ISETP.GE.AND P0, PT, R3, UR11, PT ;  /* 0x0000000b03007c0c */ /* 0x002fda000bf06270 */
[----:B------:R-:W-:Y:S05]  /*3300*/  @!P0 BRA `(.L_x_53) ;  /* 0xffffffd000688947 */ /* 0x000fea000383ffff */
[----:B------:R-:W-:Y:S05]  /*3310*/  EXIT ;  /* 0x000000000000794d */ /* 0x000fea0003800000 */
        .weak           $__internal_0_$__cuda_sm20_dsqrt_rn_f64_mediumpath_v1
        .type           $__internal_0_$__cuda_sm20_dsqrt_rn_f64_mediumpath_v1,@function
        .size           $__internal_0_$__cuda_sm20_dsqrt_rn_f64_mediumpath_v1,(.L_x_59 - $__internal_0_$__cuda_sm20_dsqrt_rn_f64_mediumpath_v1)
$__internal_0_$__cuda_sm20_dsqrt_rn_f64_mediumpath_v1:
[----:B------:R-:W-:Y:S01]  /*3320*/  ISETP.GE.U32.AND P0, PT, R14, -0x3400000, PT ;  /* 0xfcc000000e00780c */ /* 0x000fe20003f06070 */
[----:B------:R-:W-:Y:S01]  /*3330*/  BSSY.RECONVERGENT B1, `(.L_x_54) ;  /* 0x0000024000017945 */ /* 0x000fe20003800200 */
[----:B------:R-:W-:-:S11]  /*3340*/  IMAD.MOV.U32 R14, RZ, RZ, R28 ;  /* 0x000000ffff0e7224 */ /* 0x000fd600078e001c */
[----:B------:R-:W-:Y:S05]  /*3350*/  @!P0 BRA `(.L_x_55) ;  /* 0x0000000000208947 */ /* 0x000fea0003800000 */
[----:B------:R-:W-:-:S10]  /*3360*/  DFMA.RM R22, R20, R22, R24 ;  /* 0x000000161416722b */ /* 0x000fd40000004018 */
[----:B------:R-:W-:-:S04]  /*3370*/  IADD3 R20, P0, PT, R22, 0x1, RZ ;  /* 0x0000000116147810 */ /* 0x000fc80007f1e0ff */
[----:B------:R-:W-:-:S06]  /*3380*/  IADD3.X R21, PT, PT, RZ, R23, RZ, P0, !PT ;  /* 0x00000017ff157210 */ /* 0x000fcc00007fe4ff */
[----:B------:R-:W-:-:S08]  /*3390*/  DFMA.RP R14, -R22, R20, R14 ;  /* 0x00000014160e722b */ /* 0x000fd0000000810e */
[----:B------:R-:W-:-:S06]  /*33a0*/  DSETP.GT.AND P0, PT, R14, RZ, PT ;  /* 0x000000ff0e00722a */ /* 0x000fcc0003f04000 */
[----:B------:R-:W-:Y:S02]  /*33b0*/  FSEL R20, R20, R22, P0 ;  /* 0x0000001614147208 */ /* 0x000fe40000000000 */
[----:B------:R-:W-:Y:S01]  /*33c0*/  FSEL R21, R21, R23, P0 ;  /* 0x0000001715157208 */ /* 0x000fe20000000000 */
[----:B------:R-:W-:Y:S06]  /*33d0*/  BRA `(.L_x_56) ;  /* 0x0000000000647947 */ /* 0x000fec0003800000 */
.L_x_55:
[----:B------:R-:W-:-:S14]  /*33e0*/  DSETP.NE.AND P0, PT, R14, RZ, PT ;  /* 0x000000ff0e00722a */ /* 0x000fdc0003f05000 */
[----:B------:R-:W-:Y:S05]  /*33f0*/  @!P0 BRA `(.L_x_57) ;  /* 0x0000000000588947 */ /* 0x000fea0003800000 */
[----:B------:R-:W-:-:S13]  /*3400*/  ISETP.GE.AND P0, PT, R15, RZ, PT ;  /* 0x000000ff0f00720c */ /* 0x000fda0003f06270 */
[----:B------:R-:W-:Y:S02]  /*3410*/  @!P0 IMAD.MOV.U32 R20, RZ, RZ, 0x0 ;  /* 0x00000000ff148424 */ /* 0x000fe400078e00ff */
[----:B------:R-:W-:Y:S01]  /*3420*/  @!P0 IMAD.MOV.U32 R21, RZ, RZ, -0x80000 ;  /* 0xfff80000ff158424 */ /* 0x000fe200078e00ff */
[----:B------:R-:W-:Y:S06]  /*3430*/  @!P0 BRA `(.L_x_56) ;  /* 0x00000000004c8947 */ /* 0x000fec0003800000 */
[----:B------:R-:W-:-:S13]  /*3440*/  ISETP.GT.AND P0, PT, R15, 0x7fefffff, PT ;  /* 0x7fefffff0f00780c */ /* 0x000fda0003f04270 */
[----:B------:R-:W-:Y:S05]  /*3450*/  @P0 BRA `(.L_x_57) ;  /* 0x0000000000400947 */ /* 0x000fea0003800000 */
[----:B------:R-:W-:Y:S01]  /*3460*/  DMUL R24, R14, 8.11296384146066816958e+31 ;  /* 0x469000000e187828 */ /* 0x000fe20000000000 */
[----:B------:R-:W-:Y:S01]  /*3470*/  MOV R22, RZ ;  /* 0x000000ff00167202 */ /* 0x000fe20000000f00 */
[----:B------:R-:W-:Y:S02]  /*3480*/  IMAD.MOV.U32 R20, RZ, RZ, 0x0 ;  /* 0x00000000ff147424 */ /* 0x000fe400078e00ff */
[----:B------:R-:W-:Y:S02]  /*3490*/  IMAD.MOV.U32 R21, RZ, RZ, 0x3fd80000 ;  /* 0x3fd80000ff157424 */ /* 0x000fe400078e00ff */
[----:B------:R-:W0:Y:S02]  /*34a0*/  MUFU.RSQ64H R23, R25 ;  /* 0x0000001900177308 */ /* 0x000e240000001c00 */
[----:B0-----:R-:W-:-:S08]  /*34b0*/  DMUL R14, R22, R22 ;  /* 0x00000016160e7228 */ /* 0x001fd00000000000 */
[----:B------:R-:W-:-:S08]  /*34c0*/  DFMA R14, R24, -R14, 1 ;  /* 0x3ff00000180e742b */ /* 0x000fd0000000080e */
[----:B------:R-:W-:Y:S02]  /*34d0*/  DFMA R20, R14, R20, 0.5 ;  /* 0x3fe000000e14742b */ /* 0x000fe40000000014 */
[----:B------:R-:W-:-:S08]  /*34e0*/  DMUL R14, R22, R14 ;  /* 0x0000000e160e7228 */ /* 0x000fd00000000000 */
[----:B------:R-:W-:-:S08]  /*34f0*/  DFMA R20, R20, R14, R22 ;  /* 0x0000000e1414722b */ /* 0x000fd00000000016 */
[----:B------:R-:W-:Y:S02]  /*3500*/  DMUL R14, R24, R20 ;  /* 0x00000014180e7228 */ /* 0x000fe40000000000 */
[----:B------:R-:W-:-:S06]  /*3510*/  IADD3 R21, PT, PT, R21, -0x100000, RZ ;  /* 0xfff0000015157810 */ /* 0x000fcc0007ffe0ff */
[----:B------:R-:W-:-:S08]  /*3520*/  DFMA R22, R14, -R14, R24 ;  /* 0x8000000e0e16722b */ /* 0x000fd00000000018 */
[----:B------:R-:W-:-:S10]  /*3530*/  DFMA R20, R20, R22, R14 ;  /* 0x000000161414722b */ /* 0x000fd4000000000e */
[----:B------:R-:W-:Y:S01]  /*3540*/  VIADD R21, R21, 0xfcb00000 ;  /* 0xfcb0000015157836 */ /* 0x000fe20000000000 */
[----:B------:R-:W-:Y:S06]  /*3550*/  BRA `(.L_x_56) ;  /* 0x0000000000047947 */ /* 0x000fec0003800000 */
.L_x_57:
[----:B------:R-:W-:-:S11]  /*3560*/  DADD R20, R14, R14 ;  /* 0x000000000e147229 */ /* 0x000fd6000000000e */
.L_x_56:
[----:B------:R-:W-:Y:S05]  /*3570*/  BSYNC.RECONVERGENT B1 ;  /* 0x0000000000017941 */ /* 0x000fea0003800200 */
.L_x_54:
[----:B------:R-:W-:Y:S01]  /*3580*/  IMAD.MOV.U32 R27, RZ, RZ, 0x0 ;  /* 0x00000000ff1b7424 */ /* 0x000fe200078e00ff */
[----:B------:R-:W-:Y:S01]  /*3590*/  MOV R15, R21 ;  /* 0x00000015000f7202 */ /* 0x000fe20000000f00 */
[----:B------:R-:W-:Y:S02]  /*35a0*/  IMAD.MOV.U32 R14, RZ, RZ, R20 ;  /* 0x000000ffff0e7224 */ /* 0x000fe400078e0014 */
[----:B------:R-:W-:Y:S05]  /*35b0*/  RET.REL.NODEC R26 `(_Z6kernelP6uchar4iii) ;  /* 0xffffffc81a907950 */ /* 0x000fea0003c3ffff */
.L_x_58:
[----:B------:R-:W-:-:S00]  /*35c0*/  BRA `(.L_x_58) ;  /* 0xfffffffc00fc7947 */ /* 0x000fc0000383ffff */
[----:B------:R-:W-:-:S00]  /*35d0*/  NOP ;  /* 0x0000000000007918 */ /* 0x000fc00000000000 */
        /* <DEDUP_REMOVED lines=10> */
.L_x_59:


//--------------------- .nv.shared.reserved.0     --------------------------
	.section	.nv.shared.reserved.0,"aw",@nobits
	.weak		__nv_reservedSMEM_offset_0_alias
	.size		__nv_reservedSMEM_offset_0_alias, 0, 64
	.other		__nv_reservedSMEM_offset_0_alias,@"STO_CUDA_RESERVED_SHARED STV_DEFAULT"
__nv_reservedSMEM_offset_0_alias:
	.zero		0
	.zero		64


//--------------------- .nv.constant0._Z6kernelP6uchar4iii --------------------------
	.section	.nv.constant0._Z6kernelP6uchar4iii,"a",@progbits
	.sectionflags	@""
	.align	4
.nv.constant0._Z6kernelP6uchar4iii:
	.zero		916


//--------------------- SYMBOLS --------------------------

	.type		.nv.reservedSmem.offset0,@object
	.size		.nv.reservedSmem.offset0,0x4
